//
// Generated by NVIDIA NVVM Compiler
//
// Compiler Build ID: CL-36424714
// Cuda compilation tools, release 13.0, V13.0.88
// Based on NVVM 20.0.0
//

.version 9.0
.target sm_100
.address_size 64

	// .globl	powers
.extern .func  (.param .b32 func_retval0) vprintf
(
	.param .b64 vprintf_param_0,
	.param .b64 vprintf_param_1
)
;
.extern .func __assertfail
(
	.param .b64 __assertfail_param_0,
	.param .b64 __assertfail_param_1,
	.param .b32 __assertfail_param_2,
	.param .b64 __assertfail_param_3,
	.param .b64 __assertfail_param_4
)
;
.global .align 1 .b8 __unnamed_1[87] = {118, 111, 105, 100, 32, 112, 97, 105, 114, 115, 95, 117, 112, 100, 97, 116, 101, 40, 105, 110, 116, 44, 32, 105, 110, 116, 44, 32, 99, 111, 110, 115, 116, 32, 100, 111, 117, 98, 108, 101, 32, 42, 44, 32, 100, 111, 117, 98, 108, 101, 32, 42, 44, 32, 105, 110, 116, 44, 32, 105, 110, 116, 44, 32, 99, 111, 110, 115, 116, 32, 105, 110, 116, 32, 42, 44, 32, 100, 111, 117, 98, 108, 101, 32, 42, 41};
.global .align 1 .b8 __unnamed_2[106] = {118, 111, 105, 100, 32, 109, 111, 109, 101, 110, 116, 115, 40, 105, 110, 116, 44, 32, 105, 110, 116, 44, 32, 100, 111, 117, 98, 108, 101, 44, 32, 105, 110, 116, 44, 32, 105, 110, 116, 44, 32, 99, 111, 110, 115, 116, 32, 100, 111, 117, 98, 108, 101, 32, 42, 44, 32, 105, 110, 116, 44, 32, 105, 110, 116, 44, 32, 99, 111, 110, 115, 116, 32, 105, 110, 116, 32, 42, 44, 32, 99, 111, 110, 115, 116, 32, 100, 111, 117, 98, 108, 101, 32, 42, 44, 32, 100, 111, 117, 98, 108, 101, 32, 42, 41};
.global .align 1 .b8 $str[10] = {48, 32, 60, 32, 100, 105, 109, 95, 120};
.global .align 1 .b8 $str$1[27] = {47, 116, 109, 112, 47, 115, 97, 115, 115, 95, 99, 117, 95, 48, 119, 52, 98, 98, 103, 120, 98, 47, 107, 46, 99, 117};
.global .align 1 .b8 $str$2[19] = {48, 32, 60, 32, 109, 97, 120, 95, 115, 105, 110, 103, 108, 101, 95, 112, 111, 119};
.global .align 1 .b8 $str$3[16] = {48, 32, 60, 61, 32, 101, 110, 100, 95, 99, 101, 108, 108, 95, 105};
.global .align 1 .b8 $str$4[19] = {48, 32, 60, 32, 112, 97, 105, 114, 95, 99, 101, 108, 108, 95, 115, 105, 122, 101};
.global .align 1 .b8 $str$5[35] = {98, 108, 111, 99, 107, 68, 105, 109, 46, 121, 32, 61, 61, 32, 49, 32, 38, 38, 32, 98, 108, 111, 99, 107, 68, 105, 109, 46, 122, 32, 61, 61, 32, 49};
.global .align 1 .b8 $str$6[54] = {48, 32, 60, 61, 32, 110, 101, 120, 116, 95, 114, 111, 119, 95, 99, 101, 108, 108, 95, 105, 32, 38, 38, 32, 110, 101, 120, 116, 95, 114, 111, 119, 95, 99, 101, 108, 108, 95, 105, 32, 60, 61, 32, 101, 110, 100, 95, 99, 101, 108, 108, 95, 105};
.global .align 1 .b8 $str$7[41] = {48, 32, 60, 61, 32, 99, 101, 108, 108, 95, 105, 32, 38, 38, 32, 99, 101, 108, 108, 95, 105, 32, 60, 61, 32, 110, 101, 120, 116, 95, 114, 111, 119, 95, 99, 101, 108, 108, 95, 105};
.global .align 1 .b8 $str$8[20] = {99, 101, 108, 108, 95, 105, 32, 60, 32, 101, 110, 100, 95, 99, 101, 108, 108, 95, 105};
.global .align 1 .b8 $str$9[19] = {109, 49, 32, 62, 61, 32, 48, 32, 38, 38, 32, 109, 50, 32, 62, 61, 32, 48};
.global .align 1 .b8 $str$10[14] = {110, 95, 115, 97, 109, 112, 108, 101, 115, 32, 62, 32, 48};
.global .align 1 .b8 $str$11[19] = {109, 97, 120, 95, 115, 105, 110, 103, 108, 101, 95, 112, 111, 119, 32, 62, 32, 48};
.global .align 1 .b8 $str$12[26] = {112, 97, 105, 114, 95, 99, 101, 108, 108, 95, 115, 105, 122, 101, 32, 62, 61, 32, 109, 49, 32, 42, 32, 109, 50};
.global .align 1 .b8 $str$13[15] = {101, 110, 100, 95, 99, 101, 108, 108, 95, 105, 32, 62, 32, 48};
.global .align 1 .b8 $str$14[43] = {60, 60, 60, 37, 100, 44, 32, 109, 111, 109, 101, 110, 116, 115, 40, 46, 46, 46, 41, 32, 105, 115, 32, 110, 111, 116, 32, 105, 109, 112, 108, 101, 109, 101, 110, 116, 101, 100, 62, 62, 62, 10};

.visible .entry powers(
	.param .u32 powers_param_0,
	.param .u64 .ptr .align 1 powers_param_1,
	.param .u64 .ptr .align 1 powers_param_2
)
{
	.reg .pred 	%p<10>;
	.reg .b32 	%r<28>;
	.reg .b64 	%rd<18>;
	.reg .b64 	%fd<25>;

	ld.param.u32 	%r15, [powers_param_0];
	ld.param.u64 	%rd3, [powers_param_1];
	ld.param.u64 	%rd4, [powers_param_2];
	cvta.to.global.u64 	%rd1, %rd4;
	cvta.to.global.u64 	%rd5, %rd3;
	mov.u32 	%r16, %ntid.x;
	mov.u32 	%r17, %ctaid.x;
	mov.u32 	%r18, %tid.x;
	mad.lo.s32 	%r19, %r16, %r17, %r18;
	mul.wide.s32 	%rd6, %r19, 8;
	add.s64 	%rd7, %rd5, %rd6;
	ld.global.f64 	%fd1, [%rd7];
	mul.lo.s32 	%r25, %r19, %r15;
	mul.wide.s32 	%rd8, %r25, 8;
	add.s64 	%rd9, %rd1, %rd8;
	st.global.f64 	[%rd9], %fd1;
	setp.lt.s32 	%p1, %r15, 2;
	@%p1 bra 	$L__BB0_12;
	add.s32 	%r2, %r15, -1;
	add.s32 	%r20, %r15, -2;
	and.b32  	%r3, %r2, 7;
	setp.lt.u32 	%p2, %r20, 7;
	mov.f64 	%fd22, %fd1;
	@%p2 bra 	$L__BB0_4;
	and.b32  	%r21, %r2, -8;
	neg.s32 	%r23, %r21;
	add.s64 	%rd2, %rd1, 32;
	mov.f64 	%fd22, %fd1;
$L__BB0_3:
	.pragma "nounroll";
	mul.wide.s32 	%rd10, %r25, 8;
	add.s64 	%rd11, %rd2, %rd10;
	mul.f64 	%fd9, %fd1, %fd22;
	st.global.f64 	[%rd11+-24], %fd9;
	mul.f64 	%fd10, %fd1, %fd9;
	st.global.f64 	[%rd11+-16], %fd10;
	mul.f64 	%fd11, %fd1, %fd10;
	st.global.f64 	[%rd11+-8], %fd11;
	mul.f64 	%fd12, %fd1, %fd11;
	st.global.f64 	[%rd11], %fd12;
	mul.f64 	%fd13, %fd1, %fd12;
	st.global.f64 	[%rd11+8], %fd13;
	mul.f64 	%fd14, %fd1, %fd13;
	st.global.f64 	[%rd11+16], %fd14;
	mul.f64 	%fd15, %fd1, %fd14;
	st.global.f64 	[%rd11+24], %fd15;
	add.s32 	%r25, %r25, 8;
	mul.f64 	%fd22, %fd1, %fd15;
	st.global.f64 	[%rd11+32], %fd22;
	add.s32 	%r23, %r23, 8;
	setp.ne.s32 	%p3, %r23, 0;
	@%p3 bra 	$L__BB0_3;
$L__BB0_4:
	setp.eq.s32 	%p4, %r3, 0;
	@%p4 bra 	$L__BB0_12;
	and.b32  	%r10, %r2, 3;
	setp.lt.u32 	%p5, %r3, 4;
	@%p5 bra 	$L__BB0_7;
	mul.f64 	%fd16, %fd1, %fd22;
	mul.wide.s32 	%rd12, %r25, 8;
	add.s64 	%rd13, %rd1, %rd12;
	st.global.f64 	[%rd13+8], %fd16;
	mul.f64 	%fd17, %fd1, %fd16;
	st.global.f64 	[%rd13+16], %fd17;
	mul.f64 	%fd18, %fd1, %fd17;
	st.global.f64 	[%rd13+24], %fd18;
	add.s32 	%r25, %r25, 4;
	mul.f64 	%fd22, %fd1, %fd18;
	st.global.f64 	[%rd13+32], %fd22;
$L__BB0_7:
	setp.eq.s32 	%p6, %r10, 0;
	@%p6 bra 	$L__BB0_12;
	setp.eq.s32 	%p7, %r10, 1;
	@%p7 bra 	$L__BB0_10;
	mul.f64 	%fd19, %fd1, %fd22;
	mul.wide.s32 	%rd14, %r25, 8;
	add.s64 	%rd15, %rd1, %rd14;
	st.global.f64 	[%rd15+8], %fd19;
	add.s32 	%r25, %r25, 2;
	mul.f64 	%fd22, %fd1, %fd19;
	st.global.f64 	[%rd15+16], %fd22;
$L__BB0_10:
	and.b32  	%r22, %r2, 1;
	setp.eq.b32 	%p8, %r22, 1;
	not.pred 	%p9, %p8;
	@%p9 bra 	$L__BB0_12;
	mul.f64 	%fd20, %fd1, %fd22;
	mul.wide.s32 	%rd16, %r25, 8;
	add.s64 	%rd17, %rd1, %rd16;
	st.global.f64 	[%rd17+8], %fd20;
$L__BB0_12:
	ret;

}
	// .globl	pairs_update
.visible .entry pairs_update(
	.param .u32 pairs_update_param_0,
	.param .u32 pairs_update_param_1,
	.param .u64 .ptr .align 1 pairs_update_param_2,
	.param .u64 .ptr .align 1 pairs_update_param_3,
	.param .u32 pairs_update_param_4,
	.param .u32 pairs_update_param_5,
	.param .u64 .ptr .align 1 pairs_update_param_6,
	.param .u64 .ptr .align 1 pairs_update_param_7
)
{
	.reg .pred 	%p<52>;
	.reg .b32 	%r<114>;
	.reg .b64 	%rd<188>;
	.reg .b64 	%fd<148>;

	ld.param.u32 	%r61, [pairs_update_param_0];
	ld.param.u32 	%r58, [pairs_update_param_1];
	ld.param.u64 	%rd13, [pairs_update_param_2];
	ld.param.u64 	%rd14, [pairs_update_param_3];
	ld.param.u32 	%r59, [pairs_update_param_4];
	ld.param.u32 	%r60, [pairs_update_param_5];
	ld.param.u64 	%rd15, [pairs_update_param_6];
	ld.param.u64 	%rd16, [pairs_update_param_7];
	cvta.to.global.u64 	%rd1, %rd14;
	cvta.to.global.u64 	%rd2, %rd16;
	cvta.to.global.u64 	%rd3, %rd13;
	cvta.to.global.u64 	%rd4, %rd15;
	setp.gt.s32 	%p1, %r61, 0;
	@%p1 bra 	$L__BB1_2;
	mov.u64 	%rd17, $str;
	cvta.global.u64 	%rd18, %rd17;
	mov.u64 	%rd19, $str$1;
	cvta.global.u64 	%rd20, %rd19;
	mov.u64 	%rd21, __unnamed_1;
	cvta.global.u64 	%rd22, %rd21;
	{ // callseq 0, 0
	.param .b64 param0;
	st.param.b64 	[param0], %rd18;
	.param .b64 param1;
	st.param.b64 	[param1], %rd20;
	.param .b32 param2;
	st.param.b32 	[param2], 35;
	.param .b64 param3;
	st.param.b64 	[param3], %rd22;
	.param .b64 param4;
	st.param.b64 	[param4], 1;
	call.uni 
	__assertfail, 
	(
	param0, 
	param1, 
	param2, 
	param3, 
	param4
	);
	} // callseq 0
$L__BB1_2:
	setp.gt.s32 	%p2, %r58, 0;
	@%p2 bra 	$L__BB1_4;
	mov.u64 	%rd23, $str$2;
	cvta.global.u64 	%rd24, %rd23;
	mov.u64 	%rd25, $str$1;
	cvta.global.u64 	%rd26, %rd25;
	mov.u64 	%rd27, __unnamed_1;
	cvta.global.u64 	%rd28, %rd27;
	{ // callseq 1, 0
	.param .b64 param0;
	st.param.b64 	[param0], %rd24;
	.param .b64 param1;
	st.param.b64 	[param1], %rd26;
	.param .b32 param2;
	st.param.b32 	[param2], 36;
	.param .b64 param3;
	st.param.b64 	[param3], %rd28;
	.param .b64 param4;
	st.param.b64 	[param4], 1;
	call.uni 
	__assertfail, 
	(
	param0, 
	param1, 
	param2, 
	param3, 
	param4
	);
	} // callseq 1
$L__BB1_4:
	setp.gt.s32 	%p3, %r60, -1;
	@%p3 bra 	$L__BB1_6;
	mov.u64 	%rd29, $str$3;
	cvta.global.u64 	%rd30, %rd29;
	mov.u64 	%rd31, $str$1;
	cvta.global.u64 	%rd32, %rd31;
	mov.u64 	%rd33, __unnamed_1;
	cvta.global.u64 	%rd34, %rd33;
	{ // callseq 2, 0
	.param .b64 param0;
	st.param.b64 	[param0], %rd30;
	.param .b64 param1;
	st.param.b64 	[param1], %rd32;
	.param .b32 param2;
	st.param.b32 	[param2], 37;
	.param .b64 param3;
	st.param.b64 	[param3], %rd34;
	.param .b64 param4;
	st.param.b64 	[param4], 1;
	call.uni 
	__assertfail, 
	(
	param0, 
	param1, 
	param2, 
	param3, 
	param4
	);
	} // callseq 2
$L__BB1_6:
	setp.gt.s32 	%p4, %r59, 0;
	@%p4 bra 	$L__BB1_8;
	mov.u64 	%rd35, $str$4;
	cvta.global.u64 	%rd36, %rd35;
	mov.u64 	%rd37, $str$1;
	cvta.global.u64 	%rd38, %rd37;
	mov.u64 	%rd39, __unnamed_1;
	cvta.global.u64 	%rd40, %rd39;
	{ // callseq 3, 0
	.param .b64 param0;
	st.param.b64 	[param0], %rd36;
	.param .b64 param1;
	st.param.b64 	[param1], %rd38;
	.param .b32 param2;
	st.param.b32 	[param2], 38;
	.param .b64 param3;
	st.param.b64 	[param3], %rd40;
	.param .b64 param4;
	st.param.b64 	[param4], 1;
	call.uni 
	__assertfail, 
	(
	param0, 
	param1, 
	param2, 
	param3, 
	param4
	);
	} // callseq 3
$L__BB1_8:
	mov.u32 	%r62, %ntid.y;
	setp.eq.s32 	%p5, %r62, 1;
	mov.u32 	%r63, %ntid.z;
	setp.eq.s32 	%p6, %r63, 1;
	and.pred  	%p7, %p5, %p6;
	@%p7 bra 	$L__BB1_10;
	mov.u64 	%rd41, $str$5;
	cvta.global.u64 	%rd42, %rd41;
	mov.u64 	%rd43, $str$1;
	cvta.global.u64 	%rd44, %rd43;
	mov.u64 	%rd45, __unnamed_1;
	cvta.global.u64 	%rd46, %rd45;
	{ // callseq 4, 0
	.param .b64 param0;
	st.param.b64 	[param0], %rd42;
	.param .b64 param1;
	st.param.b64 	[param1], %rd44;
	.param .b32 param2;
	st.param.b32 	[param2], 39;
	.param .b64 param3;
	st.param.b64 	[param3], %rd46;
	.param .b64 param4;
	st.param.b64 	[param4], 1;
	call.uni 
	__assertfail, 
	(
	param0, 
	param1, 
	param2, 
	param3, 
	param4
	);
	} // callseq 4
$L__BB1_10:
	setp.lt.s32 	%p8, %r58, 1;
	mov.u32 	%r1, %tid.x;
	@%p8 bra 	$L__BB1_23;
	mul.lo.s32 	%r2, %r58, %r1;
	and.b32  	%r3, %r58, 15;
	setp.lt.u32 	%p9, %r58, 16;
	mov.b32 	%r93, 0;
	@%p9 bra 	$L__BB1_14;
	and.b32  	%r93, %r58, 2147483632;
	mov.b32 	%r91, 0;
$L__BB1_13:
	.pragma "nounroll";
	add.s32 	%r66, %r91, %r2;
	mul.wide.u32 	%rd47, %r66, 8;
	add.s64 	%rd48, %rd3, %rd47;
	ld.global.f64 	%fd1, [%rd48];
	add.s64 	%rd49, %rd1, %rd47;
	ld.global.f64 	%fd2, [%rd49];
	add.f64 	%fd3, %fd1, %fd2;
	st.global.f64 	[%rd49], %fd3;
	ld.global.f64 	%fd4, [%rd48+8];
	ld.global.f64 	%fd5, [%rd49+8];
	add.f64 	%fd6, %fd4, %fd5;
	st.global.f64 	[%rd49+8], %fd6;
	ld.global.f64 	%fd7, [%rd48+16];
	ld.global.f64 	%fd8, [%rd49+16];
	add.f64 	%fd9, %fd7, %fd8;
	st.global.f64 	[%rd49+16], %fd9;
	ld.global.f64 	%fd10, [%rd48+24];
	ld.global.f64 	%fd11, [%rd49+24];
	add.f64 	%fd12, %fd10, %fd11;
	st.global.f64 	[%rd49+24], %fd12;
	ld.global.f64 	%fd13, [%rd48+32];
	ld.global.f64 	%fd14, [%rd49+32];
	add.f64 	%fd15, %fd13, %fd14;
	st.global.f64 	[%rd49+32], %fd15;
	ld.global.f64 	%fd16, [%rd48+40];
	ld.global.f64 	%fd17, [%rd49+40];
	add.f64 	%fd18, %fd16, %fd17;
	st.global.f64 	[%rd49+40], %fd18;
	ld.global.f64 	%fd19, [%rd48+48];
	ld.global.f64 	%fd20, [%rd49+48];
	add.f64 	%fd21, %fd19, %fd20;
	st.global.f64 	[%rd49+48], %fd21;
	ld.global.f64 	%fd22, [%rd48+56];
	ld.global.f64 	%fd23, [%rd49+56];
	add.f64 	%fd24, %fd22, %fd23;
	st.global.f64 	[%rd49+56], %fd24;
	ld.global.f64 	%fd25, [%rd48+64];
	ld.global.f64 	%fd26, [%rd49+64];
	add.f64 	%fd27, %fd25, %fd26;
	st.global.f64 	[%rd49+64], %fd27;
	ld.global.f64 	%fd28, [%rd48+72];
	ld.global.f64 	%fd29, [%rd49+72];
	add.f64 	%fd30, %fd28, %fd29;
	st.global.f64 	[%rd49+72], %fd30;
	ld.global.f64 	%fd31, [%rd48+80];
	ld.global.f64 	%fd32, [%rd49+80];
	add.f64 	%fd33, %fd31, %fd32;
	st.global.f64 	[%rd49+80], %fd33;
	ld.global.f64 	%fd34, [%rd48+88];
	ld.global.f64 	%fd35, [%rd49+88];
	add.f64 	%fd36, %fd34, %fd35;
	st.global.f64 	[%rd49+88], %fd36;
	ld.global.f64 	%fd37, [%rd48+96];
	ld.global.f64 	%fd38, [%rd49+96];
	add.f64 	%fd39, %fd37, %fd38;
	st.global.f64 	[%rd49+96], %fd39;
	ld.global.f64 	%fd40, [%rd48+104];
	ld.global.f64 	%fd41, [%rd49+104];
	add.f64 	%fd42, %fd40, %fd41;
	st.global.f64 	[%rd49+104], %fd42;
	ld.global.f64 	%fd43, [%rd48+112];
	ld.global.f64 	%fd44, [%rd49+112];
	add.f64 	%fd45, %fd43, %fd44;
	st.global.f64 	[%rd49+112], %fd45;
	ld.global.f64 	%fd46, [%rd48+120];
	ld.global.f64 	%fd47, [%rd49+120];
	add.f64 	%fd48, %fd46, %fd47;
	st.global.f64 	[%rd49+120], %fd48;
	add.s32 	%r91, %r91, 16;
	setp.ne.s32 	%p10, %r91, %r93;
	@%p10 bra 	$L__BB1_13;
$L__BB1_14:
	setp.eq.s32 	%p11, %r3, 0;
	@%p11 bra 	$L__BB1_23;
	and.b32  	%r8, %r58, 7;
	setp.lt.u32 	%p12, %r3, 8;
	@%p12 bra 	$L__BB1_17;
	add.s32 	%r67, %r93, %r2;
	mul.wide.u32 	%rd50, %r67, 8;
	add.s64 	%rd51, %rd3, %rd50;
	ld.global.f64 	%fd49, [%rd51];
	add.s64 	%rd52, %rd1, %rd50;
	ld.global.f64 	%fd50, [%rd52];
	add.f64 	%fd51, %fd49, %fd50;
	st.global.f64 	[%rd52], %fd51;
	cvt.u64.u32 	%rd53, %r2;
	cvt.u64.u32 	%rd54, %r93;
	add.s64 	%rd55, %rd54, %rd53;
	shl.b64 	%rd56, %rd55, 3;
	add.s64 	%rd57, %rd3, %rd56;
	ld.global.f64 	%fd52, [%rd57+8];
	add.s64 	%rd58, %rd1, %rd56;
	ld.global.f64 	%fd53, [%rd58+8];
	add.f64 	%fd54, %fd52, %fd53;
	st.global.f64 	[%rd58+8], %fd54;
	ld.global.f64 	%fd55, [%rd57+16];
	ld.global.f64 	%fd56, [%rd58+16];
	add.f64 	%fd57, %fd55, %fd56;
	st.global.f64 	[%rd58+16], %fd57;
	ld.global.f64 	%fd58, [%rd57+24];
	ld.global.f64 	%fd59, [%rd58+24];
	add.f64 	%fd60, %fd58, %fd59;
	st.global.f64 	[%rd58+24], %fd60;
	ld.global.f64 	%fd61, [%rd57+32];
	ld.global.f64 	%fd62, [%rd58+32];
	add.f64 	%fd63, %fd61, %fd62;
	st.global.f64 	[%rd58+32], %fd63;
	ld.global.f64 	%fd64, [%rd57+40];
	ld.global.f64 	%fd65, [%rd58+40];
	add.f64 	%fd66, %fd64, %fd65;
	st.global.f64 	[%rd58+40], %fd66;
	ld.global.f64 	%fd67, [%rd57+48];
	ld.global.f64 	%fd68, [%rd58+48];
	add.f64 	%fd69, %fd67, %fd68;
	st.global.f64 	[%rd58+48], %fd69;
	ld.global.f64 	%fd70, [%rd57+56];
	ld.global.f64 	%fd71, [%rd58+56];
	add.f64 	%fd72, %fd70, %fd71;
	st.global.f64 	[%rd58+56], %fd72;
	add.s32 	%r93, %r93, 8;
$L__BB1_17:
	setp.eq.s32 	%p13, %r8, 0;
	@%p13 bra 	$L__BB1_23;
	and.b32  	%r11, %r58, 3;
	setp.lt.u32 	%p14, %r8, 4;
	@%p14 bra 	$L__BB1_20;
	add.s32 	%r68, %r93, %r2;
	mul.wide.u32 	%rd59, %r68, 8;
	add.s64 	%rd60, %rd3, %rd59;
	ld.global.f64 	%fd73, [%rd60];
	add.s64 	%rd61, %rd1, %rd59;
	ld.global.f64 	%fd74, [%rd61];
	add.f64 	%fd75, %fd73, %fd74;
	st.global.f64 	[%rd61], %fd75;
	cvt.u64.u32 	%rd62, %r2;
	cvt.u64.u32 	%rd63, %r93;
	add.s64 	%rd64, %rd63, %rd62;
	shl.b64 	%rd65, %rd64, 3;
	add.s64 	%rd66, %rd3, %rd65;
	ld.global.f64 	%fd76, [%rd66+8];
	add.s64 	%rd67, %rd1, %rd65;
	ld.global.f64 	%fd77, [%rd67+8];
	add.f64 	%fd78, %fd76, %fd77;
	st.global.f64 	[%rd67+8], %fd78;
	ld.global.f64 	%fd79, [%rd66+16];
	ld.global.f64 	%fd80, [%rd67+16];
	add.f64 	%fd81, %fd79, %fd80;
	st.global.f64 	[%rd67+16], %fd81;
	ld.global.f64 	%fd82, [%rd66+24];
	ld.global.f64 	%fd83, [%rd67+24];
	add.f64 	%fd84, %fd82, %fd83;
	st.global.f64 	[%rd67+24], %fd84;
	add.s32 	%r93, %r93, 4;
$L__BB1_20:
	setp.eq.s32 	%p15, %r11, 0;
	@%p15 bra 	$L__BB1_23;
	mov.b32 	%r96, 0;
$L__BB1_22:
	.pragma "nounroll";
	add.s32 	%r70, %r93, %r2;
	mul.wide.u32 	%rd68, %r70, 8;
	add.s64 	%rd69, %rd3, %rd68;
	ld.global.f64 	%fd85, [%rd69];
	add.s64 	%rd70, %rd1, %rd68;
	ld.global.f64 	%fd86, [%rd70];
	add.f64 	%fd87, %fd85, %fd86;
	st.global.f64 	[%rd70], %fd87;
	add.s32 	%r93, %r93, 1;
	add.s32 	%r96, %r96, 1;
	setp.ne.s32 	%p16, %r96, %r11;
	@%p16 bra 	$L__BB1_22;
$L__BB1_23:
	setp.eq.s32 	%p17, %r1, 0;
	@%p17 bra 	$L__BB1_74;
	mul.wide.u32 	%rd71, %r1, 4;
	add.s64 	%rd72, %rd4, %rd71;
	ld.global.u32 	%r18, [%rd72];
	setp.gt.s32 	%p18, %r18, -1;
	setp.le.s32 	%p19, %r18, %r60;
	and.pred  	%p20, %p18, %p19;
	@%p20 bra 	$L__BB1_26;
	mov.u64 	%rd73, $str$6;
	cvta.global.u64 	%rd74, %rd73;
	mov.u64 	%rd75, $str$1;
	cvta.global.u64 	%rd76, %rd75;
	mov.u64 	%rd77, __unnamed_1;
	cvta.global.u64 	%rd78, %rd77;
	{ // callseq 5, 0
	.param .b64 param0;
	st.param.b64 	[param0], %rd74;
	.param .b64 param1;
	st.param.b64 	[param1], %rd76;
	.param .b32 param2;
	st.param.b32 	[param2], 60;
	.param .b64 param3;
	st.param.b64 	[param3], %rd78;
	.param .b64 param4;
	st.param.b64 	[param4], 1;
	call.uni 
	__assertfail, 
	(
	param0, 
	param1, 
	param2, 
	param3, 
	param4
	);
	} // callseq 5
$L__BB1_26:
	add.s32 	%r71, %r1, -1;
	mul.wide.u32 	%rd79, %r71, 4;
	add.s64 	%rd80, %rd4, %rd79;
	ld.global.u32 	%r113, [%rd80];
	setp.gt.s32 	%p21, %r113, -1;
	setp.le.s32 	%p22, %r113, %r18;
	and.pred  	%p23, %p21, %p22;
	@%p23 bra 	$L__BB1_28;
	mov.u64 	%rd81, $str$7;
	cvta.global.u64 	%rd82, %rd81;
	mov.u64 	%rd83, $str$1;
	cvta.global.u64 	%rd84, %rd83;
	mov.u64 	%rd85, __unnamed_1;
	cvta.global.u64 	%rd86, %rd85;
	{ // callseq 6, 0
	.param .b64 param0;
	st.param.b64 	[param0], %rd82;
	.param .b64 param1;
	st.param.b64 	[param1], %rd84;
	.param .b32 param2;
	st.param.b32 	[param2], 62;
	.param .b64 param3;
	st.param.b64 	[param3], %rd86;
	.param .b64 param4;
	st.param.b64 	[param4], 1;
	call.uni 
	__assertfail, 
	(
	param0, 
	param1, 
	param2, 
	param3, 
	param4
	);
	} // callseq 6
$L__BB1_28:
	setp.lt.s32 	%p24, %r59, 1;
	setp.ge.s32 	%p25, %r113, %r18;
	or.pred  	%p26, %p25, %p24;
	@%p26 bra 	$L__BB1_74;
	and.b32  	%r20, %r59, 7;
	and.b32  	%r21, %r59, 2147483640;
	add.s64 	%rd5, %rd3, 32;
	mov.b32 	%r97, 0;
	mov.u64 	%rd178, $str$8;
	mov.u64 	%rd180, $str$1;
$L__BB1_30:
	mov.b32 	%r99, 0;
$L__BB1_31:
	setp.lt.u32 	%p27, %r59, 8;
	mov.u32 	%r76, %tid.x;
	mad.lo.s32 	%r77, %r58, %r76, %r99;
	mul.wide.s32 	%rd87, %r77, 8;
	add.s64 	%rd6, %rd3, %rd87;
	mov.b32 	%r108, 0;
	@%p27 bra 	$L__BB1_50;
	and.b32  	%r78, %r59, 2147483640;
	neg.s32 	%r102, %r78;
	mov.u32 	%r101, %r97;
	mov.u32 	%r103, %r113;
$L__BB1_33:
	.pragma "nounroll";
	setp.lt.s32 	%p28, %r103, %r60;
	@%p28 bra 	$L__BB1_35;
	mov.u64 	%rd88, $str$8;
	cvta.global.u64 	%rd89, %rd88;
	mov.u64 	%rd90, $str$1;
	cvta.global.u64 	%rd91, %rd90;
	mov.u64 	%rd92, __unnamed_1;
	cvta.global.u64 	%rd93, %rd92;
	{ // callseq 7, 0
	.param .b64 param0;
	st.param.b64 	[param0], %rd89;
	.param .b64 param1;
	st.param.b64 	[param1], %rd91;
	.param .b32 param2;
	st.param.b32 	[param2], 83;
	.param .b64 param3;
	st.param.b64 	[param3], %rd93;
	.param .b64 param4;
	st.param.b64 	[param4], 1;
	call.uni 
	__assertfail, 
	(
	param0, 
	param1, 
	param2, 
	param3, 
	param4
	);
	} // callseq 7
$L__BB1_35:
	mul.wide.s32 	%rd94, %r101, 8;
	add.s64 	%rd7, %rd5, %rd94;
	ld.global.f64 	%fd88, [%rd6];
	ld.global.f64 	%fd89, [%rd7+-32];
	mul.wide.s32 	%rd95, %r103, 8;
	add.s64 	%rd8, %rd2, %rd95;
	ld.global.f64 	%fd90, [%rd8];
	fma.rn.f64 	%fd91, %fd88, %fd89, %fd90;
	st.global.f64 	[%rd8], %fd91;
	add.s32 	%r30, %r103, 1;
	setp.lt.s32 	%p29, %r30, %r60;
	@%p29 bra 	$L__BB1_37;
	mov.u64 	%rd96, $str$8;
	cvta.global.u64 	%rd97, %rd96;
	mov.u64 	%rd98, $str$1;
	cvta.global.u64 	%rd99, %rd98;
	mov.u64 	%rd100, __unnamed_1;
	cvta.global.u64 	%rd101, %rd100;
	{ // callseq 8, 0
	.param .b64 param0;
	st.param.b64 	[param0], %rd97;
	.param .b64 param1;
	st.param.b64 	[param1], %rd99;
	.param .b32 param2;
	st.param.b32 	[param2], 83;
	.param .b64 param3;
	st.param.b64 	[param3], %rd101;
	.param .b64 param4;
	st.param.b64 	[param4], 1;
	call.uni 
	__assertfail, 
	(
	param0, 
	param1, 
	param2, 
	param3, 
	param4
	);
	} // callseq 8
$L__BB1_37:
	ld.global.f64 	%fd92, [%rd6];
	ld.global.f64 	%fd93, [%rd7+-24];
	ld.global.f64 	%fd94, [%rd8+8];
	fma.rn.f64 	%fd95, %fd92, %fd93, %fd94;
	st.global.f64 	[%rd8+8], %fd95;
	add.s32 	%r31, %r30, 1;
	setp.lt.s32 	%p30, %r31, %r60;
	@%p30 bra 	$L__BB1_39;
	mov.u64 	%rd102, $str$8;
	cvta.global.u64 	%rd103, %rd102;
	mov.u64 	%rd104, $str$1;
	cvta.global.u64 	%rd105, %rd104;
	mov.u64 	%rd106, __unnamed_1;
	cvta.global.u64 	%rd107, %rd106;
	{ // callseq 9, 0
	.param .b64 param0;
	st.param.b64 	[param0], %rd103;
	.param .b64 param1;
	st.param.b64 	[param1], %rd105;
	.param .b32 param2;
	st.param.b32 	[param2], 83;
	.param .b64 param3;
	st.param.b64 	[param3], %rd107;
	.param .b64 param4;
	st.param.b64 	[param4], 1;
	call.uni 
	__assertfail, 
	(
	param0, 
	param1, 
	param2, 
	param3, 
	param4
	);
	} // callseq 9
$L__BB1_39:
	ld.global.f64 	%fd96, [%rd6];
	ld.global.f64 	%fd97, [%rd7+-16];
	ld.global.f64 	%fd98, [%rd8+16];
	fma.rn.f64 	%fd99, %fd96, %fd97, %fd98;
	st.global.f64 	[%rd8+16], %fd99;
	add.s32 	%r32, %r31, 1;
	setp.lt.s32 	%p31, %r32, %r60;
	@%p31 bra 	$L__BB1_41;
	mov.u64 	%rd108, $str$8;
	cvta.global.u64 	%rd109, %rd108;
	mov.u64 	%rd110, $str$1;
	cvta.global.u64 	%rd111, %rd110;
	mov.u64 	%rd112, __unnamed_1;
	cvta.global.u64 	%rd113, %rd112;
	{ // callseq 10, 0
	.param .b64 param0;
	st.param.b64 	[param0], %rd109;
	.param .b64 param1;
	st.param.b64 	[param1], %rd111;
	.param .b32 param2;
	st.param.b32 	[param2], 83;
	.param .b64 param3;
	st.param.b64 	[param3], %rd113;
	.param .b64 param4;
	st.param.b64 	[param4], 1;
	call.uni 
	__assertfail, 
	(
	param0, 
	param1, 
	param2, 
	param3, 
	param4
	);
	} // callseq 10
$L__BB1_41:
	ld.global.f64 	%fd100, [%rd6];
	ld.global.f64 	%fd101, [%rd7+-8];
	ld.global.f64 	%fd102, [%rd8+24];
	fma.rn.f64 	%fd103, %fd100, %fd101, %fd102;
	st.global.f64 	[%rd8+24], %fd103;
	add.s32 	%r33, %r32, 1;
	setp.lt.s32 	%p32, %r33, %r60;
	@%p32 bra 	$L__BB1_43;
	mov.u64 	%rd114, $str$8;
	cvta.global.u64 	%rd115, %rd114;
	mov.u64 	%rd116, $str$1;
	cvta.global.u64 	%rd117, %rd116;
	mov.u64 	%rd118, __unnamed_1;
	cvta.global.u64 	%rd119, %rd118;
	{ // callseq 11, 0
	.param .b64 param0;
	st.param.b64 	[param0], %rd115;
	.param .b64 param1;
	st.param.b64 	[param1], %rd117;
	.param .b32 param2;
	st.param.b32 	[param2], 83;
	.param .b64 param3;
	st.param.b64 	[param3], %rd119;
	.param .b64 param4;
	st.param.b64 	[param4], 1;
	call.uni 
	__assertfail, 
	(
	param0, 
	param1, 
	param2, 
	param3, 
	param4
	);
	} // callseq 11
$L__BB1_43:
	ld.global.f64 	%fd104, [%rd6];
	ld.global.f64 	%fd105, [%rd7];
	ld.global.f64 	%fd106, [%rd8+32];
	fma.rn.f64 	%fd107, %fd104, %fd105, %fd106;
	st.global.f64 	[%rd8+32], %fd107;
	add.s32 	%r34, %r33, 1;
	setp.lt.s32 	%p33, %r34, %r60;
	@%p33 bra 	$L__BB1_45;
	mov.u64 	%rd120, $str$8;
	cvta.global.u64 	%rd121, %rd120;
	mov.u64 	%rd122, $str$1;
	cvta.global.u64 	%rd123, %rd122;
	mov.u64 	%rd124, __unnamed_1;
	cvta.global.u64 	%rd125, %rd124;
	{ // callseq 12, 0
	.param .b64 param0;
	st.param.b64 	[param0], %rd121;
	.param .b64 param1;
	st.param.b64 	[param1], %rd123;
	.param .b32 param2;
	st.param.b32 	[param2], 83;
	.param .b64 param3;
	st.param.b64 	[param3], %rd125;
	.param .b64 param4;
	st.param.b64 	[param4], 1;
	call.uni 
	__assertfail, 
	(
	param0, 
	param1, 
	param2, 
	param3, 
	param4
	);
	} // callseq 12
$L__BB1_45:
	ld.global.f64 	%fd108, [%rd6];
	ld.global.f64 	%fd109, [%rd7+8];
	ld.global.f64 	%fd110, [%rd8+40];
	fma.rn.f64 	%fd111, %fd108, %fd109, %fd110;
	st.global.f64 	[%rd8+40], %fd111;
	add.s32 	%r35, %r34, 1;
	setp.lt.s32 	%p34, %r35, %r60;
	@%p34 bra 	$L__BB1_47;
	mov.u64 	%rd126, $str$8;
	cvta.global.u64 	%rd127, %rd126;
	mov.u64 	%rd128, $str$1;
	cvta.global.u64 	%rd129, %rd128;
	mov.u64 	%rd130, __unnamed_1;
	cvta.global.u64 	%rd131, %rd130;
	{ // callseq 13, 0
	.param .b64 param0;
	st.param.b64 	[param0], %rd127;
	.param .b64 param1;
	st.param.b64 	[param1], %rd129;
	.param .b32 param2;
	st.param.b32 	[param2], 83;
	.param .b64 param3;
	st.param.b64 	[param3], %rd131;
	.param .b64 param4;
	st.param.b64 	[param4], 1;
	call.uni 
	__assertfail, 
	(
	param0, 
	param1, 
	param2, 
	param3, 
	param4
	);
	} // callseq 13
$L__BB1_47:
	ld.global.f64 	%fd112, [%rd6];
	ld.global.f64 	%fd113, [%rd7+16];
	ld.global.f64 	%fd114, [%rd8+48];
	fma.rn.f64 	%fd115, %fd112, %fd113, %fd114;
	st.global.f64 	[%rd8+48], %fd115;
	add.s32 	%r36, %r35, 1;
	setp.lt.s32 	%p35, %r36, %r60;
	@%p35 bra 	$L__BB1_49;
	mov.u64 	%rd132, $str$8;
	cvta.global.u64 	%rd133, %rd132;
	mov.u64 	%rd134, $str$1;
	cvta.global.u64 	%rd135, %rd134;
	mov.u64 	%rd136, __unnamed_1;
	cvta.global.u64 	%rd137, %rd136;
	{ // callseq 14, 0
	.param .b64 param0;
	st.param.b64 	[param0], %rd133;
	.param .b64 param1;
	st.param.b64 	[param1], %rd135;
	.param .b32 param2;
	st.param.b32 	[param2], 83;
	.param .b64 param3;
	st.param.b64 	[param3], %rd137;
	.param .b64 param4;
	st.param.b64 	[param4], 1;
	call.uni 
	__assertfail, 
	(
	param0, 
	param1, 
	param2, 
	param3, 
	param4
	);
	} // callseq 14
$L__BB1_49:
	ld.global.f64 	%fd116, [%rd6];
	ld.global.f64 	%fd117, [%rd7+24];
	ld.global.f64 	%fd118, [%rd8+56];
	fma.rn.f64 	%fd119, %fd116, %fd117, %fd118;
	st.global.f64 	[%rd8+56], %fd119;
	add.s32 	%r113, %r103, 8;
	add.s32 	%r102, %r102, 8;
	add.s32 	%r101, %r101, 8;
	setp.ne.s32 	%p36, %r102, 0;
	add.s32 	%r103, %r36, 1;
	mov.u32 	%r108, %r21;
	@%p36 bra 	$L__BB1_33;
$L__BB1_50:
	setp.eq.s32 	%p37, %r20, 0;
	@%p37 bra 	$L__BB1_72;
	add.s32 	%r80, %r20, -1;
	setp.lt.u32 	%p38, %r80, 3;
	@%p38 bra 	$L__BB1_61;
	setp.lt.s32 	%p39, %r113, %r60;
	@%p39 bra 	$L__BB1_54;
	mov.u64 	%rd138, $str$8;
	cvta.global.u64 	%rd139, %rd138;
	mov.u64 	%rd140, $str$1;
	cvta.global.u64 	%rd141, %rd140;
	mov.u64 	%rd142, __unnamed_1;
	cvta.global.u64 	%rd143, %rd142;
	{ // callseq 15, 0
	.param .b64 param0;
	st.param.b64 	[param0], %rd139;
	.param .b64 param1;
	st.param.b64 	[param1], %rd141;
	.param .b32 param2;
	st.param.b32 	[param2], 83;
	.param .b64 param3;
	st.param.b64 	[param3], %rd143;
	.param .b64 param4;
	st.param.b64 	[param4], 1;
	call.uni 
	__assertfail, 
	(
	param0, 
	param1, 
	param2, 
	param3, 
	param4
	);
	} // callseq 15
$L__BB1_54:
	ld.global.f64 	%fd120, [%rd6];
	add.s32 	%r81, %r108, %r97;
	mul.wide.s32 	%rd144, %r81, 8;
	add.s64 	%rd9, %rd3, %rd144;
	ld.global.f64 	%fd121, [%rd9];
	mul.wide.s32 	%rd145, %r113, 8;
	add.s64 	%rd10, %rd2, %rd145;
	ld.global.f64 	%fd122, [%rd10];
	fma.rn.f64 	%fd123, %fd120, %fd121, %fd122;
	st.global.f64 	[%rd10], %fd123;
	add.s32 	%r82, %r113, 1;
	setp.lt.s32 	%p40, %r82, %r60;
	@%p40 bra 	$L__BB1_56;
	mov.u64 	%rd146, $str$8;
	cvta.global.u64 	%rd147, %rd146;
	mov.u64 	%rd148, $str$1;
	cvta.global.u64 	%rd149, %rd148;
	mov.u64 	%rd150, __unnamed_1;
	cvta.global.u64 	%rd151, %rd150;
	{ // callseq 16, 0
	.param .b64 param0;
	st.param.b64 	[param0], %rd147;
	.param .b64 param1;
	st.param.b64 	[param1], %rd149;
	.param .b32 param2;
	st.param.b32 	[param2], 83;
	.param .b64 param3;
	st.param.b64 	[param3], %rd151;
	.param .b64 param4;
	st.param.b64 	[param4], 1;
	call.uni 
	__assertfail, 
	(
	param0, 
	param1, 
	param2, 
	param3, 
	param4
	);
	} // callseq 16
$L__BB1_56:
	ld.global.f64 	%fd124, [%rd6];
	ld.global.f64 	%fd125, [%rd9+8];
	ld.global.f64 	%fd126, [%rd10+8];
	fma.rn.f64 	%fd127, %fd124, %fd125, %fd126;
	st.global.f64 	[%rd10+8], %fd127;
	add.s32 	%r83, %r113, 2;
	setp.lt.s32 	%p41, %r83, %r60;
	@%p41 bra 	$L__BB1_58;
	mov.u64 	%rd152, $str$8;
	cvta.global.u64 	%rd153, %rd152;
	mov.u64 	%rd154, $str$1;
	cvta.global.u64 	%rd155, %rd154;
	mov.u64 	%rd156, __unnamed_1;
	cvta.global.u64 	%rd157, %rd156;
	{ // callseq 17, 0
	.param .b64 param0;
	st.param.b64 	[param0], %rd153;
	.param .b64 param1;
	st.param.b64 	[param1], %rd155;
	.param .b32 param2;
	st.param.b32 	[param2], 83;
	.param .b64 param3;
	st.param.b64 	[param3], %rd157;
	.param .b64 param4;
	st.param.b64 	[param4], 1;
	call.uni 
	__assertfail, 
	(
	param0, 
	param1, 
	param2, 
	param3, 
	param4
	);
	} // callseq 17
$L__BB1_58:
	ld.global.f64 	%fd128, [%rd6];
	ld.global.f64 	%fd129, [%rd9+16];
	ld.global.f64 	%fd130, [%rd10+16];
	fma.rn.f64 	%fd131, %fd128, %fd129, %fd130;
	st.global.f64 	[%rd10+16], %fd131;
	add.s32 	%r84, %r113, 3;
	setp.lt.s32 	%p42, %r84, %r60;
	@%p42 bra 	$L__BB1_60;
	mov.u64 	%rd158, $str$8;
	cvta.global.u64 	%rd159, %rd158;
	mov.u64 	%rd160, $str$1;
	cvta.global.u64 	%rd161, %rd160;
	mov.u64 	%rd162, __unnamed_1;
	cvta.global.u64 	%rd163, %rd162;
	{ // callseq 18, 0
	.param .b64 param0;
	st.param.b64 	[param0], %rd159;
	.param .b64 param1;
	st.param.b64 	[param1], %rd161;
	.param .b32 param2;
	st.param.b32 	[param2], 83;
	.param .b64 param3;
	st.param.b64 	[param3], %rd163;
	.param .b64 param4;
	st.param.b64 	[param4], 1;
	call.uni 
	__assertfail, 
	(
	param0, 
	param1, 
	param2, 
	param3, 
	param4
	);
	} // callseq 18
$L__BB1_60:
	ld.global.f64 	%fd132, [%rd6];
	ld.global.f64 	%fd133, [%rd9+24];
	ld.global.f64 	%fd134, [%rd10+24];
	fma.rn.f64 	%fd135, %fd132, %fd133, %fd134;
	st.global.f64 	[%rd10+24], %fd135;
	add.s32 	%r113, %r113, 4;
	add.s32 	%r108, %r108, 4;
$L__BB1_61:
	and.b32  	%r86, %r59, 3;
	setp.eq.s32 	%p43, %r86, 0;
	@%p43 bra 	$L__BB1_72;
	setp.eq.s32 	%p44, %r86, 1;
	@%p44 bra 	$L__BB1_68;
	setp.lt.s32 	%p45, %r113, %r60;
	@%p45 bra 	$L__BB1_65;
	mov.u64 	%rd164, $str$8;
	cvta.global.u64 	%rd165, %rd164;
	mov.u64 	%rd166, $str$1;
	cvta.global.u64 	%rd167, %rd166;
	mov.u64 	%rd168, __unnamed_1;
	cvta.global.u64 	%rd169, %rd168;
	{ // callseq 19, 0
	.param .b64 param0;
	st.param.b64 	[param0], %rd165;
	.param .b64 param1;
	st.param.b64 	[param1], %rd167;
	.param .b32 param2;
	st.param.b32 	[param2], 83;
	.param .b64 param3;
	st.param.b64 	[param3], %rd169;
	.param .b64 param4;
	st.param.b64 	[param4], 1;
	call.uni 
	__assertfail, 
	(
	param0, 
	param1, 
	param2, 
	param3, 
	param4
	);
	} // callseq 19
$L__BB1_65:
	ld.global.f64 	%fd136, [%rd6];
	add.s32 	%r87, %r108, %r97;
	mul.wide.s32 	%rd170, %r87, 8;
	add.s64 	%rd11, %rd3, %rd170;
	ld.global.f64 	%fd137, [%rd11];
	mul.wide.s32 	%rd171, %r113, 8;
	add.s64 	%rd12, %rd2, %rd171;
	ld.global.f64 	%fd138, [%rd12];
	fma.rn.f64 	%fd139, %fd136, %fd137, %fd138;
	st.global.f64 	[%rd12], %fd139;
	add.s32 	%r88, %r113, 1;
	setp.lt.s32 	%p46, %r88, %r60;
	@%p46 bra 	$L__BB1_67;
	mov.u64 	%rd172, $str$8;
	cvta.global.u64 	%rd173, %rd172;
	mov.u64 	%rd174, $str$1;
	cvta.global.u64 	%rd175, %rd174;
	mov.u64 	%rd176, __unnamed_1;
	cvta.global.u64 	%rd177, %rd176;
	{ // callseq 20, 0
	.param .b64 param0;
	st.param.b64 	[param0], %rd173;
	.param .b64 param1;
	st.param.b64 	[param1], %rd175;
	.param .b32 param2;
	st.param.b32 	[param2], 83;
	.param .b64 param3;
	st.param.b64 	[param3], %rd177;
	.param .b64 param4;
	st.param.b64 	[param4], 1;
	call.uni 
	__assertfail, 
	(
	param0, 
	param1, 
	param2, 
	param3, 
	param4
	);
	} // callseq 20
$L__BB1_67:
	ld.global.f64 	%fd140, [%rd6];
	ld.global.f64 	%fd141, [%rd11+8];
	ld.global.f64 	%fd142, [%rd12+8];
	fma.rn.f64 	%fd143, %fd140, %fd141, %fd142;
	st.global.f64 	[%rd12+8], %fd143;
	add.s32 	%r113, %r113, 2;
	add.s32 	%r108, %r108, 2;
$L__BB1_68:
	and.b32  	%r89, %r59, 1;
	setp.eq.b32 	%p47, %r89, 1;
	not.pred 	%p48, %p47;
	@%p48 bra 	$L__BB1_72;
	setp.lt.s32 	%p49, %r113, %r60;
	@%p49 bra 	$L__BB1_71;
	cvta.global.u64 	%rd179, %rd178;
	cvta.global.u64 	%rd181, %rd180;
	mov.u64 	%rd182, __unnamed_1;
	cvta.global.u64 	%rd183, %rd182;
	{ // callseq 21, 0
	.param .b64 param0;
	st.param.b64 	[param0], %rd179;
	.param .b64 param1;
	st.param.b64 	[param1], %rd181;
	.param .b32 param2;
	st.param.b32 	[param2], 83;
	.param .b64 param3;
	st.param.b64 	[param3], %rd183;
	.param .b64 param4;
	st.param.b64 	[param4], 1;
	call.uni 
	__assertfail, 
	(
	param0, 
	param1, 
	param2, 
	param3, 
	param4
	);
	} // callseq 21
$L__BB1_71:
	ld.global.f64 	%fd144, [%rd6];
	add.s32 	%r90, %r108, %r97;
	mul.wide.s32 	%rd184, %r90, 8;
	add.s64 	%rd185, %rd3, %rd184;
	ld.global.f64 	%fd145, [%rd185];
	mul.wide.s32 	%rd186, %r113, 8;
	add.s64 	%rd187, %rd2, %rd186;
	ld.global.f64 	%fd146, [%rd187];
	fma.rn.f64 	%fd147, %fd144, %fd145, %fd146;
	st.global.f64 	[%rd187], %fd147;
	add.s32 	%r113, %r113, 1;
$L__BB1_72:
	add.s32 	%r99, %r99, 1;
	setp.ne.s32 	%p50, %r99, %r59;
	@%p50 bra 	$L__BB1_31;
	add.s32 	%r97, %r97, %r58;
	setp.lt.s32 	%p51, %r113, %r18;
	@%p51 bra 	$L__BB1_30;
$L__BB1_74:
	ret;

}
	// .globl	moments
.visible .entry moments(
	.param .u32 moments_param_0,
	.param .u32 moments_param_1,
	.param .f64 moments_param_2,
	.param .u32 moments_param_3,
	.param .u32 moments_param_4,
	.param .u64 .ptr .align 1 moments_param_5,
	.param .u32 moments_param_6,
	.param .u32 moments_param_7,
	.param .u64 .ptr .align 1 moments_param_8,
	.param .u64 .ptr .align 1 moments_param_9,
	.param .u64 .ptr .align 1 moments_param_10
)
{
	.local .align 8 .b8 	__local_depot2[8];
	.reg .b64 	%SP;
	.reg .b64 	%SPL;
	.reg .pred 	%p<9>;
	.reg .b32 	%r<13>;
	.reg .b64 	%rd<41>;
	.reg .b64 	%fd<2>;

	mov.u64 	%SPL, __local_depot2;
	cvta.local.u64 	%SP, %SPL;
	ld.param.u32 	%r1, [moments_param_0];
	ld.param.u32 	%r2, [moments_param_1];
	ld.param.f64 	%fd1, [moments_param_2];
	ld.param.u32 	%r3, [moments_param_4];
	ld.param.u32 	%r4, [moments_param_6];
	ld.param.u32 	%r5, [moments_param_7];
	or.b32  	%r6, %r2, %r1;
	setp.gt.s32 	%p1, %r6, -1;
	@%p1 bra 	$L__BB2_2;
	mov.u64 	%rd1, $str$9;
	cvta.global.u64 	%rd2, %rd1;
	mov.u64 	%rd3, $str$1;
	cvta.global.u64 	%rd4, %rd3;
	mov.u64 	%rd5, __unnamed_2;
	cvta.global.u64 	%rd6, %rd5;
	{ // callseq 22, 0
	.param .b64 param0;
	st.param.b64 	[param0], %rd2;
	.param .b64 param1;
	st.param.b64 	[param1], %rd4;
	.param .b32 param2;
	st.param.b32 	[param2], 100;
	.param .b64 param3;
	st.param.b64 	[param3], %rd6;
	.param .b64 param4;
	st.param.b64 	[param4], 1;
	call.uni 
	__assertfail, 
	(
	param0, 
	param1, 
	param2, 
	param3, 
	param4
	);
	} // callseq 22
$L__BB2_2:
	setp.gt.f64 	%p2, %fd1, 0d0000000000000000;
	@%p2 bra 	$L__BB2_4;
	mov.u64 	%rd7, $str$10;
	cvta.global.u64 	%rd8, %rd7;
	mov.u64 	%rd9, $str$1;
	cvta.global.u64 	%rd10, %rd9;
	mov.u64 	%rd11, __unnamed_2;
	cvta.global.u64 	%rd12, %rd11;
	{ // callseq 23, 0
	.param .b64 param0;
	st.param.b64 	[param0], %rd8;
	.param .b64 param1;
	st.param.b64 	[param1], %rd10;
	.param .b32 param2;
	st.param.b32 	[param2], 101;
	.param .b64 param3;
	st.param.b64 	[param3], %rd12;
	.param .b64 param4;
	st.param.b64 	[param4], 1;
	call.uni 
	__assertfail, 
	(
	param0, 
	param1, 
	param2, 
	param3, 
	param4
	);
	} // callseq 23
$L__BB2_4:
	setp.gt.s32 	%p3, %r3, 0;
	@%p3 bra 	$L__BB2_6;
	mov.u64 	%rd13, $str$11;
	cvta.global.u64 	%rd14, %rd13;
	mov.u64 	%rd15, $str$1;
	cvta.global.u64 	%rd16, %rd15;
	mov.u64 	%rd17, __unnamed_2;
	cvta.global.u64 	%rd18, %rd17;
	{ // callseq 24, 0
	.param .b64 param0;
	st.param.b64 	[param0], %rd14;
	.param .b64 param1;
	st.param.b64 	[param1], %rd16;
	.param .b32 param2;
	st.param.b32 	[param2], 102;
	.param .b64 param3;
	st.param.b64 	[param3], %rd18;
	.param .b64 param4;
	st.param.b64 	[param4], 1;
	call.uni 
	__assertfail, 
	(
	param0, 
	param1, 
	param2, 
	param3, 
	param4
	);
	} // callseq 24
$L__BB2_6:
	mul.lo.s32 	%r7, %r2, %r1;
	setp.ge.s32 	%p4, %r4, %r7;
	@%p4 bra 	$L__BB2_8;
	mov.u64 	%rd19, $str$12;
	cvta.global.u64 	%rd20, %rd19;
	mov.u64 	%rd21, $str$1;
	cvta.global.u64 	%rd22, %rd21;
	mov.u64 	%rd23, __unnamed_2;
	cvta.global.u64 	%rd24, %rd23;
	{ // callseq 25, 0
	.param .b64 param0;
	st.param.b64 	[param0], %rd20;
	.param .b64 param1;
	st.param.b64 	[param1], %rd22;
	.param .b32 param2;
	st.param.b32 	[param2], 103;
	.param .b64 param3;
	st.param.b64 	[param3], %rd24;
	.param .b64 param4;
	st.param.b64 	[param4], 1;
	call.uni 
	__assertfail, 
	(
	param0, 
	param1, 
	param2, 
	param3, 
	param4
	);
	} // callseq 25
$L__BB2_8:
	setp.gt.s32 	%p5, %r5, 0;
	@%p5 bra 	$L__BB2_10;
	mov.u64 	%rd25, $str$13;
	cvta.global.u64 	%rd26, %rd25;
	mov.u64 	%rd27, $str$1;
	cvta.global.u64 	%rd28, %rd27;
	mov.u64 	%rd29, __unnamed_2;
	cvta.global.u64 	%rd30, %rd29;
	{ // callseq 26, 0
	.param .b64 param0;
	st.param.b64 	[param0], %rd26;
	.param .b64 param1;
	st.param.b64 	[param1], %rd28;
	.param .b32 param2;
	st.param.b32 	[param2], 104;
	.param .b64 param3;
	st.param.b64 	[param3], %rd30;
	.param .b64 param4;
	st.param.b64 	[param4], 1;
	call.uni 
	__assertfail, 
	(
	param0, 
	param1, 
	param2, 
	param3, 
	param4
	);
	} // callseq 26
$L__BB2_10:
	mov.u32 	%r8, %ntid.y;
	setp.eq.s32 	%p6, %r8, 1;
	mov.u32 	%r9, %ntid.z;
	setp.eq.s32 	%p7, %r9, 1;
	and.pred  	%p8, %p6, %p7;
	@%p8 bra 	$L__BB2_12;
	mov.u64 	%rd31, $str$5;
	cvta.global.u64 	%rd32, %rd31;
	mov.u64 	%rd33, $str$1;
	cvta.global.u64 	%rd34, %rd33;
	mov.u64 	%rd35, __unnamed_2;
	cvta.global.u64 	%rd36, %rd35;
	{ // callseq 27, 0
	.param .b64 param0;
	st.param.b64 	[param0], %rd32;
	.param .b64 param1;
	st.param.b64 	[param1], %rd34;
	.param .b32 param2;
	st.param.b32 	[param2], 105;
	.param .b64 param3;
	st.param.b64 	[param3], %rd36;
	.param .b64 param4;
	st.param.b64 	[param4], 1;
	call.uni 
	__assertfail, 
	(
	param0, 
	param1, 
	param2, 
	param3, 
	param4
	);
	} // callseq 27
$L__BB2_12:
	add.u64 	%rd37, %SP, 0;
	add.u64 	%rd38, %SPL, 0;
	mov.u32 	%r10, %tid.x;
	st.local.u32 	[%rd38], %r10;
	mov.u64 	%rd39, $str$14;
	cvta.global.u64 	%rd40, %rd39;
	{ // callseq 28, 0
	.param .b64 param0;
	st.param.b64 	[param0], %rd40;
	.param .b64 param1;
	st.param.b64 	[param1], %rd37;
	.param .b32 retval0;
	call.uni (retval0), 
	vprintf, 
	(
	param0, 
	param1
	);
	ld.param.b32 	%r11, [retval0];
	} // callseq 28
	ret;

}


// ===== COMPILED SASS (sm_100) =====

	.target	sm_100

	.elftype	@"ET_EXEC"


//--------------------- .note.nv.tkinfo           --------------------------
	.section	.note.nv.tkinfo,"",@"SHT_NOTE"
	.sectionflags	@"SHF_NOTE_NV_TKINFO"
	.tkinfo
        /*0018*/ 	.word	0x00000002
        /*0030*/ 	.string	""
        /*0030*/ 	.string	"ptxas"
        /*0030*/ 	.string	"Cuda compilation tools, release 13.0, V13.0.88"
        /*0030*/ 	.string	"Build cuda_13.0.r13.0/compiler.36424714_0"
        /*0030*/ 	.string	"-arch sm_100 -m 64 "



//--------------------- .note.nv.cuinfo           --------------------------
	.section	.note.nv.cuinfo,"",@"SHT_NOTE"
	.sectionflags	@"SHF_NOTE_NV_CUINFO"
        /*0018*/ 	.short	0x0002
        /*001a*/ 	.short	0x0064
        /*001c*/ 	.short	0x0082
	.zero		2


//--------------------- .nv.info                  --------------------------
	.section	.nv.info,"",@"SHT_CUDA_INFO"
	.align	4


	//----- nvinfo : EIATTR_REGCOUNT
	.align		4
        /*0000*/ 	.byte	0x04, 0x2f
        /*0002*/ 	.short	(.L_18 - .L_17)
	.align		4
.L_17:
        /*0004*/ 	.word	index@(powers)
        /*0008*/ 	.word	0x0000001d


	//----- nvinfo : EIATTR_FRAME_SIZE
	.align		4
.L_18:
        /*000c*/ 	.byte	0x04, 0x11
        /*000e*/ 	.short	(.L_20 - .L_19)
	.align		4
.L_19:
        /*0010*/ 	.word	index@(powers)
        /*0014*/ 	.word	0x00000000


	//----- nvinfo : EIATTR_REGCOUNT
	.align		4
.L_20:
        /*0018*/ 	.byte	0x04, 0x2f
        /*001a*/ 	.short	(.L_22 - .L_21)
	.align		4
.L_21:
        /*001c*/ 	.word	index@(pairs_update)
        /*0020*/ 	.word	0x00000025


	//----- nvinfo : EIATTR_FRAME_SIZE
	.align		4
.L_22:
        /*0024*/ 	.byte	0x04, 0x11
        /*0026*/ 	.short	(.L_24 - .L_23)
	.align		4
.L_23:
        /*0028*/ 	.word	index@(pairs_update)
        /*002c*/ 	.word	0x00000000


	//----- nvinfo : EIATTR_REGCOUNT
	.align		4
.L_24:
        /*0030*/ 	.byte	0x04, 0x2f
        /*0032*/ 	.short	(.L_26 - .L_25)
	.align		4
.L_25:
        /*0034*/ 	.word	index@(moments)
        /*0038*/ 	.word	0x00000018


	//----- nvinfo : EIATTR_FRAME_SIZE
	.align		4
.L_26:
        /*003c*/ 	.byte	0x04, 0x11
        /*003e*/ 	.short	(.L_28 - .L_27)
	.align		4
.L_27:
        /*0040*/ 	.word	index@(moments)
        /*0044*/ 	.word	0x00000008


	//----- nvinfo : EIATTR_MIN_STACK_SIZE
	.align		4
.L_28:
        /*0048*/ 	.byte	0x04, 0x12
        /*004a*/ 	.short	(.L_30 - .L_29)
	.align		4
.L_29:
        /*004c*/ 	.word	index@(moments)
        /*0050*/ 	.word	0x00000008


	//----- nvinfo : EIATTR_MIN_STACK_SIZE
	.align		4
.L_30:
        /*0054*/ 	.byte	0x04, 0x12
        /*0056*/ 	.short	(.L_32 - .L_31)
	.align		4
.L_31:
        /*0058*/ 	.word	index@(pairs_update)
        /*005c*/ 	.word	0x00000000


	//----- nvinfo : EIATTR_MIN_STACK_SIZE
	.align		4
.L_32:
        /*0060*/ 	.byte	0x04, 0x12
        /*0062*/ 	.short	(.L_34 - .L_33)
	.align		4
.L_33:
        /*0064*/ 	.word	index@(powers)
        /*0068*/ 	.word	0x00000000
.L_34:


//--------------------- .nv.compat                --------------------------
	.section	.nv.compat,"",@"SHT_CUDA_COMPAT_INFO"
	.align	4
        /*0000*/ 	.byte	0x02, 0x09, 0x00, 0x00, 0x02, 0x02, 0x01, 0x00, 0x02, 0x05, 0x05, 0x00, 0x03, 0x07, 0x01, 0x01
        /*0010*/ 	.byte	0x02, 0x03, 0x00, 0x00, 0x02, 0x06, 0x01, 0x00, 0x04, 0x0b, 0x08, 0x00, 0x01, 0x00, 0x00, 0x00
        /*0020*/ 	.byte	0x00, 0x00, 0x00, 0x00


//--------------------- .nv.info.moments          --------------------------
	.section	.nv.info.moments,"",@"SHT_CUDA_INFO"
	.sectionflags	@""
	.align	4


	//----- nvinfo : EIATTR_CUDA_API_VERSION
	.align		4
        /*0000*/ 	.byte	0x04, 0x37
        /*0002*/ 	.short	(.L_36 - .L_35)
.L_35:
        /*0004*/ 	.word	0x00000082


	//----- nvinfo : EIATTR_KPARAM_INFO
	.align		4
.L_36:
        /*0008*/ 	.byte	0x04, 0x17
        /*000a*/ 	.short	(.L_38 - .L_37)
.L_37:
        /*000c*/ 	.word	0x00000000
        /*0010*/ 	.short	0x000a
        /*0012*/ 	.short	0x0038
        /*0014*/ 	.byte	0x00, 0xf5, 0x21, 0x00


	//----- nvinfo : EIATTR_KPARAM_INFO
	.align		4
.L_38:
        /*0018*/ 	.byte	0x04, 0x17
        /*001a*/ 	.short	(.L_40 - .L_39)
.L_39:
        /*001c*/ 	.word	0x00000000
        /*0020*/ 	.short	0x0009
        /*0022*/ 	.short	0x0030
        /*0024*/ 	.byte	0x00, 0xf5, 0x21, 0x00


	//----- nvinfo : EIATTR_KPARAM_INFO
	.align		4
.L_40:
        /*0028*/ 	.byte	0x04, 0x17
        /*002a*/ 	.short	(.L_42 - .L_41)
.L_41:
        /*002c*/ 	.word	0x00000000
        /*0030*/ 	.short	0x0008
        /*0032*/ 	.short	0x0028
        /*0034*/ 	.byte	0x00, 0xf5, 0x21, 0x00


	//----- nvinfo : EIATTR_KPARAM_INFO
	.align		4
.L_42:
        /*0038*/ 	.byte	0x04, 0x17
        /*003a*/ 	.short	(.L_44 - .L_43)
.L_43:
        /*003c*/ 	.word	0x00000000
        /*0040*/ 	.short	0x0007
        /*0042*/ 	.short	0x0024
        /*0044*/ 	.byte	0x00, 0xf0, 0x11, 0x00


	//----- nvinfo : EIATTR_KPARAM_INFO
	.align		4
.L_44:
        /*0048*/ 	.byte	0x04, 0x17
        /*004a*/ 	.short	(.L_46 - .L_45)
.L_45:
        /*004c*/ 	.word	0x00000000
        /*0050*/ 	.short	0x0006
        /*0052*/ 	.short	0x0020
        /*0054*/ 	.byte	0x00, 0xf0, 0x11, 0x00


	//----- nvinfo : EIATTR_KPARAM_INFO
	.align		4
.L_46:
        /*0058*/ 	.byte	0x04, 0x17
        /*005a*/ 	.short	(.L_48 - .L_47)
.L_47:
        /*005c*/ 	.word	0x00000000
        /*0060*/ 	.short	0x0005
        /*0062*/ 	.short	0x0018
        /*0064*/ 	.byte	0x00, 0xf5, 0x21, 0x00


	//----- nvinfo : EIATTR_KPARAM_INFO
	.align		4
.L_48:
        /*0068*/ 	.byte	0x04, 0x17
        /*006a*/ 	.short	(.L_50 - .L_49)
.L_49:
        /*006c*/ 	.word	0x00000000
        /*0070*/ 	.short	0x0004
        /*0072*/ 	.short	0x0014
        /*0074*/ 	.byte	0x00, 0xf0, 0x11, 0x00


	//----- nvinfo : EIATTR_KPARAM_INFO
	.align		4
.L_50:
        /*0078*/ 	.byte	0x04, 0x17
        /*007a*/ 	.short	(.L_52 - .L_51)
.L_51:
        /*007c*/ 	.word	0x00000000
        /*0080*/ 	.short	0x0003
        /*0082*/ 	.short	0x0010
        /*0084*/ 	.byte	0x00, 0xf0, 0x11, 0x00


	//----- nvinfo : EIATTR_KPARAM_INFO
	.align		4
.L_52:
        /*0088*/ 	.byte	0x04, 0x17
        /*008a*/ 	.short	(.L_54 - .L_53)
.L_53:
        /*008c*/ 	.word	0x00000000
        /*0090*/ 	.short	0x0002
        /*0092*/ 	.short	0x0008
        /*0094*/ 	.byte	0x00, 0xf0, 0x21, 0x00


	//----- nvinfo : EIATTR_KPARAM_INFO
	.align		4
.L_54:
        /*0098*/ 	.byte	0x04, 0x17
        /*009a*/ 	.short	(.L_56 - .L_55)
.L_55:
        /*009c*/ 	.word	0x00000000
        /*00a0*/ 	.short	0x0001
        /*00a2*/ 	.short	0x0004
        /*00a4*/ 	.byte	0x00, 0xf0, 0x11, 0x00


	//----- nvinfo : EIATTR_KPARAM_INFO
	.align		4
.L_56:
        /*00a8*/ 	.byte	0x04, 0x17
        /*00aa*/ 	.short	(.L_58 - .L_57)
.L_57:
        /*00ac*/ 	.word	0x00000000
        /*00b0*/ 	.short	0x0000
        /*00b2*/ 	.short	0x0000
        /*00b4*/ 	.byte	0x00, 0xf0, 0x11, 0x00


	//----- nvinfo : EIATTR_SPARSE_MMA_MASK
	.align		4
.L_58:
        /*00b8*/ 	.byte	0x03, 0x50
        /*00ba*/ 	.short	0x0000


	//----- nvinfo : EIATTR_MAXREG_COUNT
	.align		4
        /*00bc*/ 	.byte	0x03, 0x1b
        /*00be*/ 	.short	0x00ff


	//----- nvinfo : EIATTR_EXTERNS
	.align		4
        /*00c0*/ 	.byte	0x04, 0x0f
        /*00c2*/ 	.short	(.L_60 - .L_59)


	//   ....[0]....
	.align		4
.L_59:
        /*00c4*/ 	.word	index@(vprintf)


	//   ....[1]....
	.align		4
        /*00c8*/ 	.word	index@(__assertfail)


	//----- nvinfo : EIATTR_MERCURY_ISA_VERSION
	.align		4
.L_60:
        /*00cc*/ 	.byte	0x03, 0x5f
        /*00ce*/ 	.short	0x0101


	//----- nvinfo : EIATTR_VRC_CTA_INIT_COUNT
	.align		4
        /*00d0*/ 	.byte	0x02, 0x4a
	.zero		1
	.zero		1


	//----- nvinfo : EIATTR_SYSCALL_OFFSETS
	.align		4
        /*00d4*/ 	.byte	0x04, 0x46
        /*00d6*/ 	.short	(.L_62 - .L_61)


	//   ....[0]....
.L_61:
        /*00d8*/ 	.word	0x00000190


	//   ....[1]....
        /*00dc*/ 	.word	0x000002c0


	//   ....[2]....
        /*00e0*/ 	.word	0x000003f0


	//   ....[3]....
        /*00e4*/ 	.word	0x00000540


	//   ....[4]....
        /*00e8*/ 	.word	0x00000670


	//   ....[5]....
        /*00ec*/ 	.word	0x000007c0


	//   ....[6]....
        /*00f0*/ 	.word	0x00000870


	//----- nvinfo : EIATTR_EXIT_INSTR_OFFSETS
	.align		4
.L_62:
        /*00f4*/ 	.byte	0x04, 0x1c
        /*00f6*/ 	.short	(.L_64 - .L_63)


	//   ....[0]....
.L_63:
        /*00f8*/ 	.word	0x00000880


	//----- nvinfo : EIATTR_CBANK_PARAM_SIZE
	.align		4
.L_64:
        /*00fc*/ 	.byte	0x03, 0x19
        /*00fe*/ 	.short	0x0040


	//----- nvinfo : EIATTR_PARAM_CBANK
	.align		4
        /*0100*/ 	.byte	0x04, 0x0a
        /*0102*/ 	.short	(.L_66 - .L_65)
	.align		4
.L_65:
        /*0104*/ 	.word	index@(.nv.constant0.moments)
        /*0108*/ 	.short	0x0380
        /*010a*/ 	.short	0x0040


	//----- nvinfo : EIATTR_SW_WAR
	.align		4
.L_66:
        /*010c*/ 	.byte	0x04, 0x36
        /*010e*/ 	.short	(.L_68 - .L_67)
.L_67:
        /*0110*/ 	.word	0x00000008
.L_68:


//--------------------- .nv.info.pairs_update     --------------------------
	.section	.nv.info.pairs_update,"",@"SHT_CUDA_INFO"
	.sectionflags	@""
	.align	4


	//----- nvinfo : EIATTR_CUDA_API_VERSION
	.align		4
        /*0000*/ 	.byte	0x04, 0x37
        /*0002*/ 	.short	(.L_70 - .L_69)
.L_69:
        /*0004*/ 	.word	0x00000082


	//----- nvinfo : EIATTR_KPARAM_INFO
	.align		4
.L_70:
        /*0008*/ 	.byte	0x04, 0x17
        /*000a*/ 	.short	(.L_72 - .L_71)
.L_71:
        /*000c*/ 	.word	0x00000000
        /*0010*/ 	.short	0x0007
        /*0012*/ 	.short	0x0028
        /*0014*/ 	.byte	0x00, 0xf5, 0x21, 0x00


	//----- nvinfo : EIATTR_KPARAM_INFO
	.align		4
.L_72:
        /*0018*/ 	.byte	0x04, 0x17
        /*001a*/ 	.short	(.L_74 - .L_73)
.L_73:
        /*001c*/ 	.word	0x00000000
        /*0020*/ 	.short	0x0006
        /*0022*/ 	.short	0x0020
        /*0024*/ 	.byte	0x00, 0xf5, 0x21, 0x00


	//----- nvinfo : EIATTR_KPARAM_INFO
	.align		4
.L_74:
        /*0028*/ 	.byte	0x04, 0x17
        /*002a*/ 	.short	(.L_76 - .L_75)
.L_75:
        /*002c*/ 	.word	0x00000000
        /*0030*/ 	.short	0x0005
        /*0032*/ 	.short	0x001c
        /*0034*/ 	.byte	0x00, 0xf0, 0x11, 0x00


	//----- nvinfo : EIATTR_KPARAM_INFO
	.align		4
.L_76:
        /*0038*/ 	.byte	0x04, 0x17
        /*003a*/ 	.short	(.L_78 - .L_77)
.L_77:
        /*003c*/ 	.word	0x00000000
        /*0040*/ 	.short	0x0004
        /*0042*/ 	.short	0x0018
        /*0044*/ 	.byte	0x00, 0xf0, 0x11, 0x00


	//----- nvinfo : EIATTR_KPARAM_INFO
	.align		4
.L_78:
        /*0048*/ 	.byte	0x04, 0x17
        /*004a*/ 	.short	(.L_80 - .L_79)
.L_79:
        /*004c*/ 	.word	0x00000000
        /*0050*/ 	.short	0x0003
        /*0052*/ 	.short	0x0010
        /*0054*/ 	.byte	0x00, 0xf5, 0x21, 0x00


	//----- nvinfo : EIATTR_KPARAM_INFO
	.align		4
.L_80:
        /*0058*/ 	.byte	0x04, 0x17
        /*005a*/ 	.short	(.L_82 - .L_81)
.L_81:
        /*005c*/ 	.word	0x00000000
        /*0060*/ 	.short	0x0002
        /*0062*/ 	.short	0x0008
        /*0064*/ 	.byte	0x00, 0xf5, 0x21, 0x00


	//----- nvinfo : EIATTR_KPARAM_INFO
	.align		4
.L_82:
        /*0068*/ 	.byte	0x04, 0x17
        /*006a*/ 	.short	(.L_84 - .L_83)
.L_83:
        /*006c*/ 	.word	0x00000000
        /*0070*/ 	.short	0x0001
        /*0072*/ 	.short	0x0004
        /*0074*/ 	.byte	0x00, 0xf0, 0x11, 0x00


	//----- nvinfo : EIATTR_KPARAM_INFO
	.align		4
.L_84:
        /*0078*/ 	.byte	0x04, 0x17
        /*007a*/ 	.short	(.L_86 - .L_85)
.L_85:
        /*007c*/ 	.word	0x00000000
        /*0080*/ 	.short	0x0000
        /*0082*/ 	.short	0x0000
        /*0084*/ 	.byte	0x00, 0xf0, 0x11, 0x00


	//----- nvinfo : EIATTR_SPARSE_MMA_MASK
	.align		4
.L_86:
        /*0088*/ 	.byte	0x03, 0x50
        /*008a*/ 	.short	0x0000


	//----- nvinfo : EIATTR_MAXREG_COUNT
	.align		4
        /*008c*/ 	.byte	0x03, 0x1b
        /*008e*/ 	.short	0x00ff


	//----- nvinfo : EIATTR_EXTERNS
	.align		4
        /*0090*/ 	.byte	0x04, 0x0f
        /*0092*/ 	.short	(.L_88 - .L_87)


	//   ....[0]....
	.align		4
.L_87:
        /*0094*/ 	.word	index@(__assertfail)


	//----- nvinfo : EIATTR_MERCURY_ISA_VERSION
	.align		4
.L_88:
        /*0098*/ 	.byte	0x03, 0x5f
        /*009a*/ 	.short	0x0101


	//----- nvinfo : EIATTR_VRC_CTA_INIT_COUNT
	.align		4
        /*009c*/ 	.byte	0x02, 0x4a
	.zero		1
	.zero		1


	//----- nvinfo : EIATTR_SYSCALL_OFFSETS
	.align		4
        /*00a0*/ 	.byte	0x04, 0x46
        /*00a2*/ 	.short	(.L_90 - .L_89)


	//   ....[0]....
.L_89:
        /*00a4*/ 	.word	0x00000130


	//   ....[1]....
        /*00a8*/ 	.word	0x00000260


	//   ....[2]....
        /*00ac*/ 	.word	0x00000390


	//   ....[3]....
        /*00b0*/ 	.word	0x000004c0


	//   ....[4]....
        /*00b4*/ 	.word	0x00000610


	//   ....[5]....
        /*00b8*/ 	.word	0x00001650


	//   ....[6]....
        /*00bc*/ 	.word	0x00001800


	//   ....[7]....
        /*00c0*/ 	.word	0x00001b10


	//   ....[8]....
        /*00c4*/ 	.word	0x00001d50


	//   ....[9]....
        /*00c8*/ 	.word	0x00001f60


	//   ....[10]....
        /*00cc*/ 	.word	0x00002170


	//   ....[11]....
        /*00d0*/ 	.word	0x00002380


	//   ....[12]....
        /*00d4*/ 	.word	0x00002590


	//   ....[13]....
        /*00d8*/ 	.word	0x000027a0


	//   ....[14]....
        /*00dc*/ 	.word	0x000029b0


	//   ....[15]....
        /*00e0*/ 	.word	0x00002cc0


	//   ....[16]....
        /*00e4*/ 	.word	0x00002f20


	//   ....[17]....
        /*00e8*/ 	.word	0x00003130


	//   ....[18]....
        /*00ec*/ 	.word	0x00003340


	//   ....[19]....
        /*00f0*/ 	.word	0x000035b0


	//   ....[20]....
        /*00f4*/ 	.word	0x00003810


	//   ....[21]....
        /*00f8*/ 	.word	0x00003a70


	//----- nvinfo : EIATTR_EXIT_INSTR_OFFSETS
	.align		4
.L_90:
        /*00fc*/ 	.byte	0x04, 0x1c
        /*00fe*/ 	.short	(.L_92 - .L_91)


	//   ....[0]....
.L_91:
        /*0100*/ 	.word	0x000014b0


	//   ....[1]....
        /*0104*/ 	.word	0x00001850


	//   ....[2]....
        /*0108*/ 	.word	0x00003c10


	//----- nvinfo : EIATTR_CRS_STACK_SIZE
	.align		4
.L_92:
        /*010c*/ 	.byte	0x04, 0x1e
        /*010e*/ 	.short	(.L_94 - .L_93)
.L_93:
        /*0110*/ 	.word	0x00000000


	//----- nvinfo : EIATTR_CBANK_PARAM_SIZE
	.align		4
.L_94:
        /*0114*/ 	.byte	0x03, 0x19
        /*0116*/ 	.short	0x0030


	//----- nvinfo : EIATTR_PARAM_CBANK
	.align		4
        /*0118*/ 	.byte	0x04, 0x0a
        /*011a*/ 	.short	(.L_96 - .L_95)
	.align		4
.L_95:
        /*011c*/ 	.word	index@(.nv.constant0.pairs_update)
        /*0120*/ 	.short	0x0380
        /*0122*/ 	.short	0x0030


	//----- nvinfo : EIATTR_SW_WAR
	.align		4
.L_96:
        /*0124*/ 	.byte	0x04, 0x36
        /*0126*/ 	.short	(.L_98 - .L_97)
.L_97:
        /*0128*/ 	.word	0x00000008
.L_98:


//--------------------- .nv.info.powers           --------------------------
	.section	.nv.info.powers,"",@"SHT_CUDA_INFO"
	.sectionflags	@""
	.align	4


	//----- nvinfo : EIATTR_CUDA_API_VERSION
	.align		4
        /*0000*/ 	.byte	0x04, 0x37
        /*0002*/ 	.short	(.L_100 - .L_99)
.L_99:
        /*0004*/ 	.word	0x00000082


	//----- nvinfo : EIATTR_KPARAM_INFO
	.align		4
.L_100:
        /*0008*/ 	.byte	0x04, 0x17
        /*000a*/ 	.short	(.L_102 - .L_101)
.L_101:
        /*000c*/ 	.word	0x00000000
        /*0010*/ 	.short	0x0002
        /*0012*/ 	.short	0x0010
        /*0014*/ 	.byte	0x00, 0xf5, 0x21, 0x00


	//----- nvinfo : EIATTR_KPARAM_INFO
	.align		4
.L_102:
        /*0018*/ 	.byte	0x04, 0x17
        /*001a*/ 	.short	(.L_104 - .L_103)
.L_103:
        /*001c*/ 	.word	0x00000000
        /*0020*/ 	.short	0x0001
        /*0022*/ 	.short	0x0008
        /*0024*/ 	.byte	0x00, 0xf5, 0x21, 0x00


	//----- nvinfo : EIATTR_KPARAM_INFO
	.align		4
.L_104:
        /*0028*/ 	.byte	0x04, 0x17
        /*002a*/ 	.short	(.L_106 - .L_105)
.L_105:
        /*002c*/ 	.word	0x00000000
        /*0030*/ 	.short	0x0000
        /*0032*/ 	.short	0x0000
        /*0034*/ 	.byte	0x00, 0xf0, 0x11, 0x00


	//----- nvinfo : EIATTR_SPARSE_MMA_MASK
	.align		4
.L_106:
        /*0038*/ 	.byte	0x03, 0x50
        /*003a*/ 	.short	0x0000


	//----- nvinfo : EIATTR_MAXREG_COUNT
	.align		4
        /*003c*/ 	.byte	0x03, 0x1b
        /*003e*/ 	.short	0x00ff


	//----- nvinfo : EIATTR_MERCURY_ISA_VERSION
	.align		4
        /*0040*/ 	.byte	0x03, 0x5f
        /*0042*/ 	.short	0x0101


	//----- nvinfo : EIATTR_VRC_CTA_INIT_COUNT
	.align		4
        /*0044*/ 	.byte	0x02, 0x4a
	.zero		1
	.zero		1


	//----- nvinfo : EIATTR_EXIT_INSTR_OFFSETS
	.align		4
        /*0048*/ 	.byte	0x04, 0x1c
        /*004a*/ 	.short	(.L_108 - .L_107)


	//   ....[0]....
.L_107:
        /*004c*/ 	.word	0x000000f0


	//   ....[1]....
        /*0050*/ 	.word	0x00000360


	//   ....[2]....
        /*0054*/ 	.word	0x00000450


	//   ....[3]....
        /*0058*/ 	.word	0x000004f0


	//   ....[4]....
        /*005c*/ 	.word	0x00000530


	//----- nvinfo : EIATTR_CBANK_PARAM_SIZE
	.align		4
.L_108:
        /*0060*/ 	.byte	0x03, 0x19
        /*0062*/ 	.short	0x0018


	//----- nvinfo : EIATTR_PARAM_CBANK
	.align		4
        /*0064*/ 	.byte	0x04, 0x0a
        /*0066*/ 	.short	(.L_110 - .L_109)
	.align		4
.L_109:
        /*0068*/ 	.word	index@(.nv.constant0.powers)
        /*006c*/ 	.short	0x0380
        /*006e*/ 	.short	0x0018


	//----- nvinfo : EIATTR_SW_WAR
	.align		4
.L_110:
        /*0070*/ 	.byte	0x04, 0x36
        /*0072*/ 	.short	(.L_112 - .L_111)
.L_111:
        /*0074*/ 	.word	0x00000008
.L_112:


//--------------------- .nv.callgraph             --------------------------
	.section	.nv.callgraph,"",@"SHT_CUDA_CALLGRAPH"
	.align	4
	.sectionentsize	8
	.align		4
        /*0000*/ 	.word	0x00000000
	.align		4
        /*0004*/ 	.word	0xffffffff
	.align		4
        /*0008*/ 	.word	index@(moments)
	.align		4
        /*000c*/ 	.word	index@(vprintf)
	.align		4
        /*0010*/ 	.word	index@(moments)
	.align		4
        /*0014*/ 	.word	index@(__assertfail)
	.align		4
        /*0018*/ 	.word	index@(pairs_update)
	.align		4
        /*001c*/ 	.word	index@(__assertfail)
	.align		4
        /*0020*/ 	.word	0x00000000
	.align		4
        /*0024*/ 	.word	0xfffffffe
	.align		4
        /*0028*/ 	.word	0x00000000
	.align		4
        /*002c*/ 	.word	0xfffffffd
	.align		4
        /*0030*/ 	.word	0x00000000
	.align		4
        /*0034*/ 	.word	0xfffffffc


//--------------------- .nv.constant4             --------------------------
	.section	.nv.constant4,"a",@progbits
	.align	8
	.align		8
.nv.constant4:
        /*0000*/ 	.dword	vprintf
	.align		8
        /*0008*/ 	.dword	__assertfail
	.align		8
        /*0010*/ 	.dword	__unnamed_1
	.align		8
        /*0018*/ 	.dword	__unnamed_2
	.align		8
        /*0020*/ 	.dword	$str
	.align		8
        /*0028*/ 	.dword	$str$1
	.align		8
        /*0030*/ 	.dword	$str$2
	.align		8
        /*0038*/ 	.dword	$str$3
	.align		8
        /*0040*/ 	.dword	$str$4
	.align		8
        /*0048*/ 	.dword	$str$5
	.align		8
        /*0050*/ 	.dword	$str$6
	.align		8
        /*0058*/ 	.dword	$str$7
	.align		8
        /*0060*/ 	.dword	$str$8
	.align		8
        /*0068*/ 	.dword	$str$9
	.align		8
        /*0070*/ 	.dword	$str$10
	.align		8
        /*0078*/ 	.dword	$str$11
	.align		8
        /*0080*/ 	.dword	$str$12
	.align		8
        /*0088*/ 	.dword	$str$13
	.align		8
        /*0090*/ 	.dword	$str$14


//--------------------- .text.moments             --------------------------
	.section	.text.moments,"ax",@progbits
	.align	128
        .global         moments
        .type           moments,@function
        .size           moments,(.L_x_68 - moments)
        .other          moments,@"STO_CUDA_ENTRY STV_DEFAULT"
moments:
.text.moments:
[----:B------:R-:W0:Y:S01]  /*0000*/  LDC R1, c[0x0][0x37c] ;  /* 0x0000df00ff017b82 */ /* 0x000e220000000800 */
[----:B------:R-:W1:Y:S01]  /*0010*/  LDCU.64 UR4, c[0x0][0x380] ;  /* 0x00007000ff0477ac */ /* 0x000e620008000a00 */
[----:B0-----:R-:W-:Y:S01]  /*0020*/  VIADD R1, R1, 0xfffffff8 ;  /* 0xfffffff801017836 */ /* 0x001fe20000000000 */
[----:B------:R-:W0:Y:S01]  /*0030*/  LDCU UR6, c[0x0][0x2f8] ;  /* 0x00005f00ff0677ac */ /* 0x000e220008000800 */
[----:B------:R-:W2:Y:S01]  /*0040*/  LDCU UR7, c[0x0][0x2fc] ;  /* 0x00005f80ff0777ac */ /* 0x000ea20008000800 */
[----:B-1----:R-:W-:-:S04]  /*0050*/  ULOP3.LUT UR4, UR5, UR4, URZ, 0xfc, !UPT ;  /* 0x0000000405047292 */ /* 0x002fc8000f8efcff */
[----:B------:R-:W-:Y:S01]  /*0060*/  UISETP.GT.AND UP0, UPT, UR4, -0x1, UPT ;  /* 0xffffffff0400788c */ /* 0x000fe2000bf04270 */
[----:B0-----:R-:W-:-:S05]  /*0070*/  IADD3 R17, P0, PT, R1, UR6, RZ ;  /* 0x0000000601117c10 */ /* 0x001fca000ff1e0ff */
[----:B--2---:R-:W-:-:S03]  /*0080*/  IMAD.X R16, RZ, RZ, UR7, P0 ;  /* 0x00000007ff107e24 */ /* 0x004fc600080e06ff */
[----:B------:R-:W-:Y:S05]  /*0090*/  BRA.U UP0, `(.L_x_0) ;  /* 0x0000000100407547 */ /* 0x000fea000b800000 */
[----:B------:R-:W-:Y:S01]  /*00a0*/  MOV R2, 0x8 ;  /* 0x0000000800027802 */ /* 0x000fe20000000f00 */
[----:B------:R-:W0:Y:S01]  /*00b0*/  LDCU.64 UR4, c[0x4][0x68] ;  /* 0x01000d00ff0477ac */ /* 0x000e220008000a00 */
[----:B------:R-:W-:Y:S02]  /*00c0*/  HFMA2 R8, -RZ, RZ, 0, 5.9604644775390625e-06 ;  /* 0x00000064ff087431 */ /* 0x000fe400000001ff */
[----:B------:R-:W-:Y:S01]  /*00d0*/  IMAD.MOV.U32 R12, RZ, RZ, 0x1 ;  /* 0x00000001ff0c7424 */ /* 0x000fe200078e00ff */
[----:B------:R-:W1:Y:S01]  /*00e0*/  LDCU.64 UR6, c[0x4][0x28] ;  /* 0x01000500ff0677ac */ /* 0x000e620008000a00 */
[----:B------:R-:W2:Y:S01]  /*00f0*/  LDC.64 R2, c[0x4][R2] ;  /* 0x0100000002027b82 */ /* 0x000ea20000000a00 */
[----:B------:R-:W-:Y:S01]  /*0100*/  IMAD.MOV.U32 R13, RZ, RZ, RZ ;  /* 0x000000ffff0d7224 */ /* 0x000fe200078e00ff */
[----:B------:R-:W3:Y:S01]  /*0110*/  LDCU.64 UR8, c[0x4][0x18] ;  /* 0x01000300ff0877ac */ /* 0x000ee20008000a00 */
[----:B0-----:R-:W-:Y:S01]  /*0120*/  MOV R4, UR4 ;  /* 0x0000000400047c02 */ /* 0x001fe20008000f00 */
[----:B------:R-:W-:-:S02]  /*0130*/  IMAD.U32 R5, RZ, RZ, UR5 ;  /* 0x00000005ff057e24 */ /* 0x000fc4000f8e00ff */
[----:B-1----:R-:W-:Y:S01]  /*0140*/  IMAD.U32 R6, RZ, RZ, UR6 ;  /* 0x00000006ff067e24 */ /* 0x002fe2000f8e00ff */
[----:B------:R-:W-:Y:S01]  /*0150*/  MOV R7, UR7 ;  /* 0x0000000700077c02 */ /* 0x000fe20008000f00 */
[----:B---3--:R-:W-:Y:S02]  /*0160*/  IMAD.U32 R10, RZ, RZ, UR8 ;  /* 0x00000008ff0a7e24 */ /* 0x008fe4000f8e00ff */
[----:B------:R-:W-:-:S07]  /*0170*/  IMAD.U32 R11, RZ, RZ, UR9 ;  /* 0x00000009ff0b7e24 */ /* 0x000fce000f8e00ff */
[----:B------:R-:W-:-:S07]  /*0180*/  LEPC R20, `(.L_x_0) ;  /* 0x000000001014794e */ /* 0x000fce0000000000 */
[----:B--2---:R-:W-:Y:S05]  /*0190*/  CALL.ABS.NOINC R2 ;  /* 0x0000000002007343 */ /* 0x004fea0003c00000 */
.L_x_0:
[----:B------:R-:W0:Y:S02]  /*01a0*/  LDCU.64 UR4, c[0x0][0x388] ;  /* 0x00007100ff0477ac */ /* 0x000e240008000a00 */
[----:B0-----:R-:W-:-:S14]  /*01b0*/  DSETP.LT.AND P0, PT, RZ, UR4, PT ;  /* 0x00000004ff007e2a */ /* 0x001fdc000bf01000 */
[----:B------:R-:W-:Y:S05]  /*01c0*/  @P0 BRA `(.L_x_1) ;  /* 0x0000000000400947 */ /* 0x000fea0003800000 */
[----:B------:R-:W-:Y:S01]  /*01d0*/  MOV R2, 0x8 ;  /* 0x0000000800027802 */ /* 0x000fe20000000f00 */
[----:B------:R-:W0:Y:S01]  /*01e0*/  LDCU.64 UR4, c[0x4][0x70] ;  /* 0x01000e00ff0477ac */ /* 0x000e220008000a00 */
[----:B------:R-:W-:Y:S01]  /*01f0*/  MOV R8, 0x65 ;  /* 0x0000006500087802 */ /* 0x000fe20000000f00 */
[----:B------:R-:W-:Y:S01]  /*0200*/  IMAD.MOV.U32 R12, RZ, RZ, 0x1 ;  /* 0x00000001ff0c7424 */ /* 0x000fe200078e00ff */
[----:B------:R-:W1:Y:S02]  /*0210*/  LDCU.64 UR6, c[0x4][0x28] ;  /* 0x01000500ff0677ac */ /* 0x000e640008000a00 */
        /* <DEDUP_REMOVED lines=11> */
.L_x_1:
[----:B------:R-:W0:Y:S02]  /*02d0*/  LDCU UR4, c[0x0][0x394] ;  /* 0x00007280ff0477ac */ /* 0x000e240008000800 */
[----:B0-----:R-:W-:-:S09]  /*02e0*/  UISETP.GT.AND UP0, UPT, UR4, URZ, UPT ;  /* 0x000000ff0400728c */ /* 0x001fd2000bf04270 */
[----:B------:R-:W-:Y:S05]  /*02f0*/  BRA.U UP0, `(.L_x_2) ;  /* 0x0000000100407547 */ /* 0x000fea000b800000 */
[----:B------:R-:W-:Y:S01]  /*0300*/  MOV R2, 0x8 ;  /* 0x0000000800027802 */ /* 0x000fe20000000f00 */
[----:B------:R-:W0:Y:S01]  /*0310*/  LDCU.64 UR4, c[0x4][0x78] ;  /* 0x01000f00ff0477ac */ /* 0x000e220008000a00 */
[----:B------:R-:W-:Y:S02]  /*0320*/  HFMA2 R8, -RZ, RZ, 0, 6.07967376708984375e-06 ;  /* 0x00000066ff087431 */ /* 0x000fe400000001ff */
        /* <DEDUP_REMOVED lines=13> */
.L_x_2:
[----:B------:R-:W0:Y:S01]  /*0400*/  LDCU.64 UR4, c[0x0][0x380] ;  /* 0x00007000ff0477ac */ /* 0x000e220008000a00 */
[----:B------:R-:W1:Y:S01]  /*0410*/  LDCU UR6, c[0x0][0x3a0] ;  /* 0x00007400ff0677ac */ /* 0x000e620008000800 */
[----:B0-----:R-:W-:-:S04]  /*0420*/  UIMAD UR4, UR5, UR4, URZ ;  /* 0x00000004050472a4 */ /* 0x001fc8000f8e02ff */
[----:B-1----:R-:W-:-:S09]  /*0430*/  UISETP.GT.AND UP0, UPT, UR4, UR6, UPT ;  /* 0x000000060400728c */ /* 0x002fd2000bf04270 */
[----:B------:R-:W-:Y:S05]  /*0440*/  BRA.U !UP0, `(.L_x_3) ;  /* 0x0000000108407547 */ /* 0x000fea000b800000 */
[----:B------:R-:W-:Y:S01]  /*0450*/  MOV R2, 0x8 ;  /* 0x0000000800027802 */ /* 0x000fe20000000f00 */
[----:B------:R-:W0:Y:S01]  /*0460*/  LDCU.64 UR4, c[0x4][0x80] ;  /* 0x01001000ff0477ac */ /* 0x000e220008000a00 */
[----:B------:R-:W-:Y:S02]  /*0470*/  HFMA2 R8, -RZ, RZ, 0, 6.139278411865234375e-06 ;  /* 0x00000067ff087431 */ /* 0x000fe400000001ff */
        /* <DEDUP_REMOVED lines=13> */
.L_x_3:
[----:B------:R-:W0:Y:S02]  /*0550*/  LDCU UR4, c[0x0][0x3a4] ;  /* 0x00007480ff0477ac */ /* 0x000e240008000800 */
[----:B0-----:R-:W-:-:S09]  /*0560*/  UISETP.GT.AND UP0, UPT, UR4, URZ, UPT ;  /* 0x000000ff0400728c */ /* 0x001fd2000bf04270 */
        /* <DEDUP_REMOVED lines=13> */
[----:B---3--:R-:W-:Y:S01]  /*0640*/  IMAD.U32 R10, RZ, RZ, UR8 ;  /* 0x00000008ff0a7e24 */ /* 0x008fe2000f8e00ff */
[----:B------:R-:W-:-:S07]  /*0650*/  MOV R11, UR9 ;  /* 0x00000009000b7c02 */ /* 0x000fce0008000f00 */
[----:B------:R-:W-:-:S07]  /*0660*/  LEPC R20, `(.L_x_4) ;  /* 0x000000001014794e */ /* 0x000fce0000000000 */
[----:B--2---:R-:W-:Y:S05]  /*0670*/  CALL.ABS.NOINC R2 ;  /* 0x0000000002007343 */ /* 0x004fea0003c00000 */
.L_x_4:
[----:B------:R-:W0:Y:S08]  /*0680*/  LDC R0, c[0x0][0x364] ;  /* 0x0000d900ff007b82 */ /* 0x000e300000000800 */
[----:B------:R-:W1:Y:S01]  /*0690*/  LDC R2, c[0x0][0x368] ;  /* 0x0000da00ff027b82 */ /* 0x000e620000000800 */
[----:B0-----:R-:W-:Y:S02]  /*06a0*/  ISETP.EQ.AND P1, PT, R0, 0x1, PT ;  /* 0x000000010000780c */ /* 0x001fe40003f22270 */
[----:B-1----:R-:W-:-:S13]  /*06b0*/  ISETP.NE.AND P0, PT, R2, 0x1, PT ;  /* 0x000000010200780c */ /* 0x002fda0003f05270 */
[----:B------:R-:W-:Y:S05]  /*06c0*/  @!P0 BRA P1, `(.L_x_5) ;  /* 0x0000000000408947 */ /* 0x000fea0000800000 */
[----:B------:R-:W-:Y:S01]  /*06d0*/  MOV R2, 0x8 ;  /* 0x0000000800027802 */ /* 0x000fe20000000f00 */
[----:B------:R-:W0:Y:S01]  /*06e0*/  LDCU.64 UR4, c[0x4][0x48] ;  /* 0x01000900ff0477ac */ /* 0x000e220008000a00 */
[----:B------:R-:W-:Y:S02]  /*06f0*/  HFMA2 R8, -RZ, RZ, 0, 6.258487701416015625e-06 ;  /* 0x00000069ff087431 */ /* 0x000fe400000001ff */
[----:B------:R-:W-:Y:S01]  /*0700*/  IMAD.MOV.U32 R12, RZ, RZ, 0x1 ;  /* 0x00000001ff0c7424 */ /* 0x000fe200078e00ff */
[----:B------:R-:W-:Y:S01]  /*0710*/  MOV R13, RZ ;  /* 0x000000ff000d7202 */ /* 0x000fe20000000f00 */
[----:B------:R-:W1:Y:S01]  /*0720*/  LDCU.64 UR6, c[0x4][0x28] ;  /* 0x01000500ff0677ac */ /* 0x000e620008000a00 */
[----:B------:R-:W2:Y:S01]  /*0730*/  LDC.64 R2, c[0x4][R2] ;  /* 0x0100000002027b82 */ /* 0x000ea20000000a00 */
[----:B------:R-:W3:Y:S01]  /*0740*/  LDCU.64 UR8, c[0x4][0x18] ;  /* 0x01000300ff0877ac */ /* 0x000ee20008000a00 */
[----:B0-----:R-:W-:Y:S01]  /*0750*/  MOV R4, UR4 ;  /* 0x0000000400047c02 */ /* 0x001fe20008000f00 */
[----:B------:R-:W-:Y:S01]  /*0760*/  IMAD.U32 R5, RZ, RZ, UR5 ;  /* 0x00000005ff057e24 */ /* 0x000fe2000f8e00ff */
[----:B-1----:R-:W-:Y:S01]  /*0770*/  MOV R6, UR6 ;  /* 0x0000000600067c02 */ /* 0x002fe20008000f00 */
[----:B------:R-:W-:Y:S01]  /*0780*/  IMAD.U32 R7, RZ, RZ, UR7 ;  /* 0x00000007ff077e24 */ /* 0x000fe2000f8e00ff */
[----:B---3--:R-:W-:Y:S01]  /*0790*/  MOV R10, UR8 ;  /* 0x00000008000a7c02 */ /* 0x008fe20008000f00 */
[----:B------:R-:W-:-:S07]  /*07a0*/  IMAD.U32 R11, RZ, RZ, UR9 ;  /* 0x00000009ff0b7e24 */ /* 0x000fce000f8e00ff */
[----:B------:R-:W-:-:S07]  /*07b0*/  LEPC R20, `(.L_x_5) ;  /* 0x000000001014794e */ /* 0x000fce0000000000 */
[----:B--2---:R-:W-:Y:S05]  /*07c0*/  CALL.ABS.NOINC R2 ;  /* 0x0000000002007343 */ /* 0x004fea0003c00000 */
.L_x_5:
[----:B------:R-:W0:Y:S01]  /*07d0*/  S2R R8, SR_TID.X ;  /* 0x0000000000087919 */ /* 0x000e220000002100 */
[----:B------:R-:W-:Y:S01]  /*07e0*/  MOV R0, 0x0 ;  /* 0x0000000000007802 */ /* 0x000fe20000000f00 */
[----:B------:R-:W1:Y:S01]  /*07f0*/  LDCU.64 UR4, c[0x4][0x90] ;  /* 0x01001200ff0477ac */ /* 0x000e620008000a00 */
[----:B------:R-:W-:Y:S01]  /*0800*/  IMAD.MOV.U32 R6, RZ, RZ, R17 ;  /* 0x000000ffff067224 */ /* 0x000fe200078e0011 */
[----:B------:R-:W-:Y:S01]  /*0810*/  MOV R7, R16 ;  /* 0x0000001000077202 */ /* 0x000fe20000000f00 */
[----:B------:R2:W3:Y:S01]  /*0820*/  LDC.64 R2, c[0x4][R0] ;  /* 0x0100000000027b82 */ /* 0x0004e20000000a00 */
[----:B-1----:R-:W-:Y:S01]  /*0830*/  IMAD.U32 R4, RZ, RZ, UR4 ;  /* 0x00000004ff047e24 */ /* 0x002fe2000f8e00ff */
[----:B------:R-:W-:Y:S01]  /*0840*/  MOV R5, UR5 ;  /* 0x0000000500057c02 */ /* 0x000fe20008000f00 */
[----:B0-----:R2:W-:Y:S06]  /*0850*/  STL [R1], R8 ;  /* 0x0000000801007387 */ /* 0x0015ec0000100800 */
[----:B------:R-:W-:-:S07]  /*0860*/  LEPC R20, `(.L_x_6) ;  /* 0x000000001014794e */ /* 0x000fce0000000000 */
[----:B--23--:R-:W-:Y:S05]  /*0870*/  CALL.ABS.NOINC R2 ;  /* 0x0000000002007343 */ /* 0x00cfea0003c00000 */
.L_x_6:
[----:B------:R-:W-:Y:S05]  /*0880*/  EXIT ;  /* 0x000000000000794d */ /* 0x000fea0003800000 */
.L_x_7:
[----:B------:R-:W-:-:S00]  /*0890*/  BRA `(.L_x_7) ;  /* 0xfffffffc00fc7947 */ /* 0x000fc0000383ffff */
[----:B------:R-:W-:-:S00]  /*08a0*/  NOP ;  /* 0x0000000000007918 */ /* 0x000fc00000000000 */
        /* <DEDUP_REMOVED lines=13> */
.L_x_68:


//--------------------- .text.pairs_update        --------------------------
	.section	.text.pairs_update,"ax",@progbits
	.align	128
        .global         pairs_update
        .type           pairs_update,@function
        .size           pairs_update,(.L_x_69 - pairs_update)
        .other          pairs_update,@"STO_CUDA_ENTRY STV_DEFAULT"
pairs_update:
.text.pairs_update:
[----:B------:R-:W0:Y:S01]  /*0000*/  LDC R1, c[0x0][0x37c] ;  /* 0x0000df00ff017b82 */ /* 0x000e220000000800 */
[----:B------:R-:W1:Y:S02]  /*0010*/  LDCU UR4, c[0x0][0x380] ;  /* 0x00007000ff0477ac */ /* 0x000e640008000800 */
[----:B-1----:R-:W-:-:S09]  /*0020*/  UISETP.GT.AND UP0, UPT, UR4, URZ, UPT ;  /* 0x000000ff0400728c */ /* 0x002fd2000bf04270 */
[----:B------:R-:W-:Y:S05]  /*0030*/  BRA.U UP0, `(.L_x_8) ;  /* 0x0000000100407547 */ /* 0x000fea000b800000 */
[----:B------:R-:W-:Y:S01]  /*0040*/  MOV R0, 0x8 ;  /* 0x0000000800007802 */ /* 0x000fe20000000f00 */
[----:B------:R-:W1:Y:S01]  /*0050*/  LDCU.64 UR4, c[0x4][0x20] ;  /* 0x01000400ff0477ac */ /* 0x000e620008000a00 */
[----:B------:R-:W-:Y:S02]  /*0060*/  IMAD.MOV.U32 R8, RZ, RZ, 0x23 ;  /* 0x00000023ff087424 */ /* 0x000fe400078e00ff */
[----:B------:R2:W3:Y:S01]  /*0070*/  LDC.64 R2, c[0x4][R0] ;  /* 0x0100000000027b82 */ /* 0x0004e20000000a00 */
[----:B------:R-:W4:Y:S01]  /*0080*/  LDCU.64 UR6, c[0x4][0x28] ;  /* 0x01000500ff0677ac */ /* 0x000f220008000a00 */
[----:B------:R-:W-:Y:S02]  /*0090*/  IMAD.MOV.U32 R12, RZ, RZ, 0x1 ;  /* 0x00000001ff0c7424 */ /* 0x000fe400078e00ff */
[----:B------:R-:W-:Y:S01]  /*00a0*/  IMAD.MOV.U32 R13, RZ, RZ, RZ ;  /* 0x000000ffff0d7224 */ /* 0x000fe200078e00ff */
[----:B------:R-:W5:Y:S01]  /*00b0*/  LDCU.64 UR8, c[0x4][0x10] ;  /* 0x01000200ff0877ac */ /* 0x000f620008000a00 */
[----:B-1----:R-:W-:-:S02]  /*00c0*/  IMAD.U32 R4, RZ, RZ, UR4 ;  /* 0x00000004ff047e24 */ /* 0x002fc4000f8e00ff */
[----:B------:R-:W-:Y:S02]  /*00d0*/  IMAD.U32 R5, RZ, RZ, UR5 ;  /* 0x00000005ff057e24 */ /* 0x000fe4000f8e00ff */
[----:B----4-:R-:W-:Y:S02]  /*00e0*/  IMAD.U32 R6, RZ, RZ, UR6 ;  /* 0x00000006ff067e24 */ /* 0x010fe4000f8e00ff */
[----:B------:R-:W-:Y:S02]  /*00f0*/  IMAD.U32 R7, RZ, RZ, UR7 ;  /* 0x00000007ff077e24 */ /* 0x000fe4000f8e00ff */
[----:B-----5:R-:W-:Y:S02]  /*0100*/  IMAD.U32 R10, RZ, RZ, UR8 ;  /* 0x00000008ff0a7e24 */ /* 0x020fe4000f8e00ff */
[----:B--2---:R-:W-:-:S07]  /*0110*/  IMAD.U32 R11, RZ, RZ, UR9 ;  /* 0x00000009ff0b7e24 */ /* 0x004fce000f8e00ff */
[----:B------:R-:W-:-:S07]  /*0120*/  LEPC R20, `(.L_x_8) ;  /* 0x000000001014794e */ /* 0x000fce0000000000 */
[----:B0--3--:R-:W-:Y:S05]  /*0130*/  CALL.ABS.NOINC R2 ;  /* 0x0000000002007343 */ /* 0x009fea0003c00000 */
.L_x_8:
        /* <DEDUP_REMOVED lines=13> */
[----:B----4-:R-:W-:Y:S01]  /*0210*/  IMAD.U32 R6, RZ, RZ, UR6 ;  /* 0x00000006ff067e24 */ /* 0x010fe2000f8e00ff */
[----:B------:R-:W-:Y:S01]  /*0220*/  MOV R7, UR7 ;  /* 0x0000000700077c02 */ /* 0x000fe20008000f00 */
[----:B-----5:R-:W-:Y:S02]  /*0230*/  IMAD.U32 R10, RZ, RZ, UR8 ;  /* 0x00000008ff0a7e24 */ /* 0x020fe4000f8e00ff */
[----:B--2---:R-:W-:-:S07]  /*0240*/  IMAD.U32 R11, RZ, RZ, UR9 ;  /* 0x00000009ff0b7e24 */ /* 0x004fce000f8e00ff */
[----:B------:R-:W-:-:S07]  /*0250*/  LEPC R20, `(.L_x_9) ;  /* 0x000000001014794e */ /* 0x000fce0000000000 */
[----:B0--3--:R-:W-:Y:S05]  /*0260*/  CALL.ABS.NOINC R2 ;  /* 0x0000000002007343 */ /* 0x009fea0003c00000 */
.L_x_9:
[----:B------:R-:W1:Y:S02]  /*0270*/  LDCU UR4, c[0x0][0x39c] ;  /* 0x00007380ff0477ac */ /* 0x000e640008000800 */
[----:B-1----:R-:W-:-:S09]  /*0280*/  UISETP.GT.AND UP0, UPT, UR4, -0x1, UPT ;  /* 0xffffffff0400788c */ /* 0x002fd2000bf04270 */
[----:B------:R-:W-:Y:S05]  /*0290*/  BRA.U UP0, `(.L_x_10) ;  /* 0x0000000100407547 */ /* 0x000fea000b800000 */
[----:B------:R-:W-:Y:S01]  /*02a0*/  MOV R0, 0x8 ;  /* 0x0000000800007802 */ /* 0x000fe20000000f00 */
[----:B------:R-:W1:Y:S01]  /*02b0*/  LDCU.64 UR4, c[0x4][0x38] ;  /* 0x01000700ff0477ac */ /* 0x000e620008000a00 */
[----:B------:R-:W-:Y:S02]  /*02c0*/  HFMA2 R8, -RZ, RZ, 0, 2.205371856689453125e-06 ;  /* 0x00000025ff087431 */ /* 0x000fe400000001ff */
[----:B------:R-:W-:Y:S01]  /*02d0*/  IMAD.MOV.U32 R12, RZ, RZ, 0x1 ;  /* 0x00000001ff0c7424 */ /* 0x000fe200078e00ff */
[----:B------:R2:W3:Y:S01]  /*02e0*/  LDC.64 R2, c[0x4][R0] ;  /* 0x0100000000027b82 */ /* 0x0004e20000000a00 */
[----:B------:R-:W4:Y:S01]  /*02f0*/  LDCU.64 UR6, c[0x4][0x28] ;  /* 0x01000500ff0677ac */ /* 0x000f220008000a00 */
[----:B------:R-:W-:Y:S01]  /*0300*/  IMAD.MOV.U32 R13, RZ, RZ, RZ ;  /* 0x000000ffff0d7224 */ /* 0x000fe200078e00ff */
[----:B------:R-:W5:Y:S01]  /*0310*/  LDCU.64 UR8, c[0x4][0x10] ;  /* 0x01000200ff0877ac */ /* 0x000f620008000a00 */
[----:B-1----:R-:W-:Y:S02]  /*0320*/  IMAD.U32 R4, RZ, RZ, UR4 ;  /* 0x00000004ff047e24 */ /* 0x002fe4000f8e00ff */
[----:B------:R-:W-:-:S02]  /*0330*/  IMAD.U32 R5, RZ, RZ, UR5 ;  /* 0x00000005ff057e24 */ /* 0x000fc4000f8e00ff */
[----:B----4-:R-:W-:Y:S02]  /*0340*/  IMAD.U32 R6, RZ, RZ, UR6 ;  /* 0x00000006ff067e24 */ /* 0x010fe4000f8e00ff */
[----:B------:R-:W-:Y:S02]  /*0350*/  IMAD.U32 R7, RZ, RZ, UR7 ;  /* 0x00000007ff077e24 */ /* 0x000fe4000f8e00ff */
[----:B-----5:R-:W-:Y:S02]  /*0360*/  IMAD.U32 R10, RZ, RZ, UR8 ;  /* 0x00000008ff0a7e24 */ /* 0x020fe4000f8e00ff */
[----:B--2---:R-:W-:-:S07]  /*0370*/  IMAD.U32 R11, RZ, RZ, UR9 ;  /* 0x00000009ff0b7e24 */ /* 0x004fce000f8e00ff */
[----:B------:R-:W-:-:S07]  /*0380*/  LEPC R20, `(.L_x_10) ;  /* 0x000000001014794e */ /* 0x000fce0000000000 */
[----:B0--3--:R-:W-:Y:S05]  /*0390*/  CALL.ABS.NOINC R2 ;  /* 0x0000000002007343 */ /* 0x009fea0003c00000 */
.L_x_10:
        /* <DEDUP_REMOVED lines=19> */
.L_x_11:
[----:B------:R-:W1:Y:S08]  /*04d0*/  LDC R0, c[0x0][0x364] ;  /* 0x0000d900ff007b82 */ /* 0x000e700000000800 */
[----:B------:R-:W2:Y:S01]  /*04e0*/  LDC R2, c[0x0][0x368] ;  /* 0x0000da00ff027b82 */ /* 0x000ea20000000800 */
[----:B-1----:R-:W-:Y:S02]  /*04f0*/  ISETP.EQ.AND P1, PT, R0, 0x1, PT ;  /* 0x000000010000780c */ /* 0x002fe40003f22270 */
[----:B--2---:R-:W-:-:S13]  /*0500*/  ISETP.NE.AND P0, PT, R2, 0x1, PT ;  /* 0x000000010200780c */ /* 0x004fda0003f05270 */
[----:B------:R-:W-:Y:S05]  /*0510*/  @!P0 BRA P1, `(.L_x_12) ;  /* 0x0000000000408947 */ /* 0x000fea0000800000 */
        /* <DEDUP_REMOVED lines=8> */
[----:B-1----:R-:W-:Y:S01]  /*05a0*/  MOV R4, UR4 ;  /* 0x0000000400047c02 */ /* 0x002fe20008000f00 */
[----:B------:R-:W-:-:S02]  /*05b0*/  IMAD.U32 R5, RZ, RZ, UR5 ;  /* 0x00000005ff057e24 */ /* 0x000fc4000f8e00ff */
[----:B----4-:R-:W-:Y:S02]  /*05c0*/  IMAD.U32 R6, RZ, RZ, UR6 ;  /* 0x00000006ff067e24 */ /* 0x010fe4000f8e00ff */
[----:B------:R-:W-:Y:S02]  /*05d0*/  IMAD.U32 R7, RZ, RZ, UR7 ;  /* 0x00000007ff077e24 */ /* 0x000fe4000f8e00ff */
[----:B-----5:R-:W-:Y:S02]  /*05e0*/  IMAD.U32 R10, RZ, RZ, UR8 ;  /* 0x00000008ff0a7e24 */ /* 0x020fe4000f8e00ff */
[----:B--2---:R-:W-:-:S07]  /*05f0*/  IMAD.U32 R11, RZ, RZ, UR9 ;  /* 0x00000009ff0b7e24 */ /* 0x004fce000f8e00ff */
[----:B------:R-:W-:-:S07]  /*0600*/  LEPC R20, `(.L_x_12) ;  /* 0x000000001014794e */ /* 0x000fce0000000000 */
[----:B0--3--:R-:W-:Y:S05]  /*0610*/  CALL.ABS.NOINC R2 ;  /* 0x0000000002007343 */ /* 0x009fea0003c00000 */
.L_x_12:
[----:B------:R-:W1:Y:S01]  /*0620*/  LDC R9, c[0x0][0x384] ;  /* 0x0000e100ff097b82 */ /* 0x000e620000000800 */
[----:B------:R-:W2:Y:S07]  /*0630*/  S2R R16, SR_TID.X ;  /* 0x0000000000107919 */ /* 0x000eae0000002100 */
[----:B------:R-:W3:Y:S01]  /*0640*/  LDC.64 R26, c[0x0][0x358] ;  /* 0x0000d600ff1a7b82 */ /* 0x000ee20000000a00 */
[----:B-1----:R-:W-:-:S13]  /*0650*/  ISETP.GE.AND P0, PT, R9, 0x1, PT ;  /* 0x000000010900780c */ /* 0x002fda0003f06270 */
[----:B--23--:R-:W-:Y:S05]  /*0660*/  @!P0 BRA `(.L_x_13) ;  /* 0x0000000c008c8947 */ /* 0x00cfea0003800000 */
[C---:B------:R-:W-:Y:S01]  /*0670*/  ISETP.GE.U32.AND P0, PT, R9.reuse, 0x10, PT ;  /* 0x000000100900780c */ /* 0x040fe20003f06070 */
[----:B------:R-:W-:Y:S01]  /*0680*/  IMAD R0, R16, R9, RZ ;  /* 0x0000000910007224 */ /* 0x000fe200078e02ff */
[----:B------:R-:W-:Y:S01]  /*0690*/  LOP3.LUT R8, R9, 0xf, RZ, 0xc0, !PT ;  /* 0x0000000f09087812 */ /* 0x000fe200078ec0ff */
[----:B------:R-:W-:-:S03]  /*06a0*/  IMAD.MOV.U32 R3, RZ, RZ, RZ ;  /* 0x000000ffff037224 */ /* 0x000fc600078e00ff */
[----:B------:R-:W-:-:S07]  /*06b0*/  ISETP.NE.AND P1, PT, R8, RZ, PT ;  /* 0x000000ff0800720c */ /* 0x000fce0003f25270 */
[----:B------:R-:W-:Y:S06]  /*06c0*/  @!P0 BRA `(.L_x_14) ;  /* 0x0000000400488947 */ /* 0x000fec0003800000 */
[----:B------:R-:W-:Y:S01]  /*06d0*/  BSSY.RECONVERGENT B0, `(.L_x_14) ;  /* 0x0000051000007945 */ /* 0x000fe20003800200 */
[----:B------:R-:W-:Y:S01]  /*06e0*/  LOP3.LUT R3, R9, 0x7ffffff0, RZ, 0xc0, !PT ;  /* 0x7ffffff009037812 */ /* 0x000fe200078ec0ff */
[----:B------:R-:W-:-:S07]  /*06f0*/  IMAD.MOV.U32 R2, RZ, RZ, RZ ;  /* 0x000000ffff027224 */ /* 0x000fce00078e00ff */
.L_x_15:
[----:B------:R-:W1:Y:S01]  /*0700*/  LDC.64 R6, c[0x0][0x388] ;  /* 0x0000e200ff067b82 */ /* 0x000e620000000a00 */
[----:B------:R-:W-:Y:S01]  /*0710*/  R2UR UR4, R26 ;  /* 0x000000001a0472ca */ /* 0x000fe200000e0000 */
[----:B---3--:R-:W-:Y:S01]  /*0720*/  IMAD.IADD R11, R0, 0x1, R2 ;  /* 0x00000001000b7824 */ /* 0x008fe200078e0202 */
[C---:B------:R-:W-:Y:S02]  /*0730*/  R2UR UR5, R27.reuse ;  /* 0x000000001b0572ca */ /* 0x040fe400000e0000 */
[----:B------:R-:W-:Y:S02]  /*0740*/  R2UR UR6, R26 ;  /* 0x000000001a0672ca */ /* 0x000fe400000e0000 */
[----:B------:R-:W-:Y:S01]  /*0750*/  R2UR UR7, R27 ;  /* 0x000000001b0772ca */ /* 0x000fe200000e0000 */
[----:B------:R-:W2:Y:S01]  /*0760*/  LDC.64 R4, c[0x0][0x390] ;  /* 0x0000e400ff047b82 */ /* 0x000ea20000000a00 */
[----:B-1----:R-:W-:-:S04]  /*0770*/  IMAD.WIDE.U32 R6, R11, 0x8, R6 ;  /* 0x000000080b067825 */ /* 0x002fc800078e0006 */
[----:B--2---:R-:W-:-:S03]  /*0780*/  IMAD.WIDE.U32 R4, R11, 0x8, R4 ;  /* 0x000000080b047825 */ /* 0x004fc600078e0004 */
[----:B------:R-:W2:Y:S04]  /*0790*/  LDG.E.64 R10, desc[UR4][R6.64] ;  /* 0x00000004060a7981 */ /* 0x000ea8000c1e1b00 */
[----:B------:R-:W2:Y:S01]  /*07a0*/  LDG.E.64 R12, desc[UR6][R4.64] ;  /* 0x00000006040c7981 */ /* 0x000ea2000c1e1b00 */
[----:B------:R-:W-:Y:S02]  /*07b0*/  R2UR UR8, R26 ;  /* 0x000000001a0872ca */ /* 0x000fe400000e0000 */
[----:B------:R-:W-:-:S13]  /*07c0*/  R2UR UR9, R27 ;  /* 0x000000001b0972ca */ /* 0x000fda00000e0000 */
[----:B------:R-:W3:Y:S04]  /*07d0*/  LDG.E.64 R14, desc[UR8][R4.64+0x8] ;  /* 0x00000808040e7981 */ /* 0x000ee8000c1e1b00 */
[----:B------:R-:W4:Y:S01]  /*07e0*/  LDG.E.64 R18, desc[UR8][R4.64+0x10] ;  /* 0x0000100804127981 */ /* 0x000f22000c1e1b00 */
[----:B--2---:R-:W-:-:S07]  /*07f0*/  DADD R10, R10, R12 ;  /* 0x000000000a0a7229 */ /* 0x004fce000000000c */
[----:B------:R1:W-:Y:S04]  /*0800*/  STG.E.64 desc[UR4][R4.64], R10 ;  /* 0x0000000a04007986 */ /* 0x0003e8000c101b04 */
[----:B------:R-:W3:Y:S02]  /*0810*/  LDG.E.64 R12, desc[UR6][R6.64+0x8] ;  /* 0x00000806060c7981 */ /* 0x000ee4000c1e1b00 */
[----:B---3--:R-:W-:-:S07]  /*0820*/  DADD R12, R12, R14 ;  /* 0x000000000c0c7229 */ /* 0x008fce000000000e */
[----:B------:R2:W-:Y:S04]  /*0830*/  STG.E.64 desc[UR4][R4.64+0x8], R12 ;  /* 0x0000080c04007986 */ /* 0x0005e8000c101b04 */
[----:B------:R-:W4:Y:S02]  /*0840*/  LDG.E.64 R14, desc[UR6][R6.64+0x10] ;  /* 0x00001006060e7981 */ /* 0x000f24000c1e1b00 */
[----:B----4-:R-:W-:Y:S02]  /*0850*/  DADD R14, R14, R18 ;  /* 0x000000000e0e7229 */ /* 0x010fe40000000012 */
[----:B------:R-:W3:Y:S05]  /*0860*/  LDG.E.64 R18, desc[UR8][R4.64+0x18] ;  /* 0x0000180804127981 */ /* 0x000eea000c1e1b00 */
[----:B------:R4:W-:Y:S04]  /*0870*/  STG.E.64 desc[UR4][R4.64+0x10], R14 ;  /* 0x0000100e04007986 */ /* 0x0009e8000c101b04 */
[----:B-1----:R-:W3:Y:S02]  /*0880*/  LDG.E.64 R10, desc[UR6][R6.64+0x18] ;  /* 0x00001806060a7981 */ /* 0x002ee4000c1e1b00 */
[----:B---3--:R-:W-:-:S02]  /*0890*/  DADD R10, R10, R18 ;  /* 0x000000000a0a7229 */ /* 0x008fc40000000012 */
[----:B------:R-:W3:Y:S05]  /*08a0*/  LDG.E.64 R18, desc[UR8][R4.64+0x20] ;  /* 0x0000200804127981 */ /* 0x000eea000c1e1b00 */
[----:B------:R1:W-:Y:S04]  /*08b0*/  STG.E.64 desc[UR4][R4.64+0x18], R10 ;  /* 0x0000180a04007986 */ /* 0x0003e8000c101b04 */
[----:B--2---:R-:W3:Y:S02]  /*08c0*/  LDG.E.64 R12, desc[UR6][R6.64+0x20] ;  /* 0x00002006060c7981 */ /* 0x004ee4000c1e1b00 */
[----:B---3--:R-:W-:-:S02]  /*08d0*/  DADD R12, R12, R18 ;  /* 0x000000000c0c7229 */ /* 0x008fc40000000012 */
[----:B------:R-:W2:Y:S05]  /*08e0*/  LDG.E.64 R18, desc[UR8][R4.64+0x28] ;  /* 0x0000280804127981 */ /* 0x000eaa000c1e1b00 */
[----:B------:R3:W-:Y:S04]  /*08f0*/  STG.E.64 desc[UR4][R4.64+0x20], R12 ;  /* 0x0000200c04007986 */ /* 0x0007e8000c101b04 */
[----:B----4-:R-:W2:Y:S02]  /*0900*/  LDG.E.64 R14, desc[UR6][R6.64+0x28] ;  /* 0x00002806060e7981 */ /* 0x010ea4000c1e1b00 */
[----:B--2---:R-:W-:-:S02]  /*0910*/  DADD R14, R14, R18 ;  /* 0x000000000e0e7229 */ /* 0x004fc40000000012 */
[----:B------:R-:W2:Y:S05]  /*0920*/  LDG.E.64 R18, desc[UR8][R4.64+0x30] ;  /* 0x0000300804127981 */ /* 0x000eaa000c1e1b00 */
[----:B------:R4:W-:Y:S04]  /*0930*/  STG.E.64 desc[UR4][R4.64+0x28], R14 ;  /* 0x0000280e04007986 */ /* 0x0009e8000c101b04 */
[----:B-1----:R-:W2:Y:S02]  /*0940*/  LDG.E.64 R10, desc[UR6][R6.64+0x30] ;  /* 0x00003006060a7981 */ /* 0x002ea4000c1e1b00 */
[----:B--2---:R-:W-:-:S02]  /*0950*/  DADD R10, R10, R18 ;  /* 0x000000000a0a7229 */ /* 0x004fc40000000012 */
[----:B------:R-:W2:Y:S05]  /*0960*/  LDG.E.64 R18, desc[UR8][R4.64+0x38] ;  /* 0x0000380804127981 */ /* 0x000eaa000c1e1b00 */
[----:B------:R1:W-:Y:S04]  /*0970*/  STG.E.64 desc[UR4][R4.64+0x30], R10 ;  /* 0x0000300a04007986 */ /* 0x0003e8000c101b04 */
[----:B---3--:R-:W2:Y:S02]  /*0980*/  LDG.E.64 R12, desc[UR6][R6.64+0x38] ;  /* 0x00003806060c7981 */ /* 0x008ea4000c1e1b00 */
[----:B--2---:R-:W-:-:S02]  /*0990*/  DADD R12, R12, R18 ;  /* 0x000000000c0c7229 */ /* 0x004fc40000000012 */
        /* <DEDUP_REMOVED lines=26> */
[----:B----4-:R-:W2:Y:S01]  /*0b40*/  LDG.E.64 R14, desc[UR6][R6.64+0x70] ;  /* 0x00007006060e7981 */ /* 0x010ea2000c1e1b00 */
[----:B------:R-:W-:Y:S01]  /*0b50*/  IADD3 R2, PT, PT, R2, 0x10, RZ ;  /* 0x0000001002027810 */ /* 0x000fe20007ffe0ff */
[----:B--2---:R-:W-:-:S02]  /*0b60*/  DADD R14, R14, R18 ;  /* 0x000000000e0e7229 */ /* 0x004fc40000000012 */
[----:B------:R-:W2:Y:S05]  /*0b70*/  LDG.E.64 R18, desc[UR8][R4.64+0x78] ;  /* 0x0000780804127981 */ /* 0x000eaa000c1e1b00 */
[----:B------:R3:W-:Y:S04]  /*0b80*/  STG.E.64 desc[UR4][R4.64+0x70], R14 ;  /* 0x0000700e04007986 */ /* 0x0007e8000c101b04 */
[----:B-1----:R-:W2:Y:S01]  /*0b90*/  LDG.E.64 R10, desc[UR6][R6.64+0x78] ;  /* 0x00007806060a7981 */ /* 0x002ea2000c1e1b00 */
[----:B------:R-:W-:Y:S01]  /*0ba0*/  ISETP.NE.AND P0, PT, R2, R3, PT ;  /* 0x000000030200720c */ /* 0x000fe20003f05270 */
[----:B--2---:R-:W-:-:S07]  /*0bb0*/  DADD R10, R10, R18 ;  /* 0x000000000a0a7229 */ /* 0x004fce0000000012 */
[----:B------:R3:W-:Y:S05]  /*0bc0*/  STG.E.64 desc[UR4][R4.64+0x78], R10 ;  /* 0x0000780a04007986 */ /* 0x0007ea000c101b04 */
[----:B------:R-:W-:Y:S05]  /*0bd0*/  @P0 BRA `(.L_x_15) ;  /* 0xfffffff800c80947 */ /* 0x000fea000383ffff */
[----:B------:R-:W-:Y:S05]  /*0be0*/  BSYNC.RECONVERGENT B0 ;  /* 0x0000000000007941 */ /* 0x000fea0003800200 */
.L_x_14:
[----:B------:R-:W-:Y:S04]  /*0bf0*/  BSSY.RECONVERGENT B0, `(.L_x_13) ;  /* 0x000008a000007945 */ /* 0x000fe80003800200 */
[----:B------:R-:W-:Y:S05]  /*0c00*/  @!P1 BRA `(.L_x_16) ;  /* 0x0000000800209947 */ /* 0x000fea0003800000 */
[----:B------:R-:W-:Y:S02]  /*0c10*/  ISETP.GE.U32.AND P1, PT, R8, 0x8, PT ;  /* 0x000000080800780c */ /* 0x000fe40003f26070 */
[----:B------:R-:W-:-:S04]  /*0c20*/  LOP3.LUT R2, R9, 0x7, RZ, 0xc0, !PT ;  /* 0x0000000709027812 */ /* 0x000fc800078ec0ff */
[----:B------:R-:W-:-:S07]  /*0c30*/  ISETP.NE.AND P0, PT, R2, RZ, PT ;  /* 0x000000ff0200720c */ /* 0x000fce0003f05270 */
[----:B------:R-:W-:Y:S06]  /*0c40*/  @!P1 BRA `(.L_x_17) ;  /* 0x0000000000f89947 */ /* 0x000fec0003800000 */
[----:B---3--:R-:W1:Y:S01]  /*0c50*/  LDC.64 R4, c[0x0][0x388] ;  /* 0x0000e200ff047b82 */ /* 0x008e620000000a00 */
[----:B------:R-:W-:Y:S01]  /*0c60*/  R2UR UR4, R26 ;  /* 0x000000001a0472ca */ /* 0x000fe200000e0000 */
[----:B------:R-:W-:Y:S01]  /*0c70*/  IMAD.IADD R7, R0, 0x1, R3 ;  /* 0x0000000100077824 */ /* 0x000fe200078e0203 */
[C---:B------:R-:W-:Y:S02]  /*0c80*/  R2UR UR5, R27.reuse ;  /* 0x000000001b0572ca */ /* 0x040fe400000e0000 */
[----:B------:R-:W-:Y:S02]  /*0c90*/  R2UR UR6, R26 ;  /* 0x000000001a0672ca */ /* 0x000fe400000e0000 */
[----:B------:R-:W-:Y:S01]  /*0ca0*/  R2UR UR7, R27 ;  /* 0x000000001b0772ca */ /* 0x000fe200000e0000 */
[----:B------:R-:W2:Y:S01]  /*0cb0*/  LDC.64 R10, c[0x0][0x390] ;  /* 0x0000e400ff0a7b82 */ /* 0x000ea20000000a00 */
[----:B-1----:R-:W-:-:S07]  /*0cc0*/  IMAD.WIDE.U32 R4, R7, 0x8, R4 ;  /* 0x0000000807047825 */ /* 0x002fce00078e0004 */
[----:B------:R-:W3:Y:S01]  /*0cd0*/  LDG.E.64 R4, desc[UR4][R4.64] ;  /* 0x0000000404047981 */ /* 0x000ee2000c1e1b00 */
[----:B------:R-:W1:Y:S01]  /*0ce0*/  LDCU.64 UR4, c[0x0][0x388] ;  /* 0x00007100ff0477ac */ /* 0x000e620008000a00 */
[----:B--2---:R-:W-:-:S05]  /*0cf0*/  IMAD.WIDE.U32 R10, R7, 0x8, R10 ;  /* 0x00000008070a7825 */ /* 0x004fca00078e000a */
[----:B------:R-:W3:Y:S01]  /*0d00*/  LDG.E.64 R6, desc[UR6][R10.64] ;  /* 0x000000060a067981 */ /* 0x000ee2000c1e1b00 */
[----:B------:R-:W2:Y:S01]  /*0d10*/  LDCU.64 UR6, c[0x0][0x390] ;  /* 0x00007200ff0677ac */ /* 0x000ea20008000a00 */
[----:B------:R-:W-:-:S05]  /*0d20*/  IADD3 R8, P1, PT, R0, R3, RZ ;  /* 0x0000000300087210 */ /* 0x000fca0007f3e0ff */
[----:B------:R-:W-:Y:S01]  /*0d30*/  IMAD.X R13, RZ, RZ, RZ, P1 ;  /* 0x000000ffff0d7224 */ /* 0x000fe200008e06ff */
[----:B------:R-:W-:Y:S02]  /*0d40*/  R2UR UR8, R26 ;  /* 0x000000001a0872ca */ /* 0x000fe400000e0000 */
[C---:B------:R-:W-:Y:S02]  /*0d50*/  R2UR UR9, R27.reuse ;  /* 0x000000001b0972ca */ /* 0x040fe400000e0000 */
[C---:B------:R-:W-:Y:S01]  /*0d60*/  SHF.L.U64.HI R14, R8.reuse, 0x3, R13 ;  /* 0x00000003080e7819 */ /* 0x040fe2000001020d */
[----:B------:R-:W-:Y:S01]  /*0d70*/  IMAD.SHL.U32 R8, R8, 0x8, RZ ;  /* 0x0000000808087824 */ /* 0x000fe200078e00ff */
[C---:B------:R-:W-:Y:S02]  /*0d80*/  R2UR UR10, R26.reuse ;  /* 0x000000001a0a72ca */ /* 0x040fe400000e0000 */
[----:B------:R-:W-:Y:S02]  /*0d90*/  R2UR UR11, R27 ;  /* 0x000000001b0b72ca */ /* 0x000fe400000e0000 */
[----:B------:R-:W-:-:S02]  /*0da0*/  R2UR UR12, R26 ;  /* 0x000000001a0c72ca */ /* 0x000fc400000e0000 */
[----:B------:R-:W-:Y:S01]  /*0db0*/  R2UR UR13, R27 ;  /* 0x000000001b0d72ca */ /* 0x000fe200000e0000 */
[----:B---3--:R-:W-:Y:S01]  /*0dc0*/  DADD R12, R4, R6 ;  /* 0x00000000040c7229 */ /* 0x008fe20000000006 */
[C---:B-1----:R-:W-:Y:S02]  /*0dd0*/  IADD3 R6, P1, PT, R8.reuse, UR4, RZ ;  /* 0x0000000408067c10 */ /* 0x042fe4000ff3e0ff */
[----:B--2---:R-:W-:Y:S02]  /*0de0*/  IADD3 R4, P2, PT, R8, UR6, RZ ;  /* 0x0000000608047c10 */ /* 0x004fe4000ff5e0ff */
[C---:B------:R-:W-:Y:S02]  /*0df0*/  IADD3.X R7, PT, PT, R14.reuse, UR5, RZ, P1, !PT ;  /* 0x000000050e077c10 */ /* 0x040fe40008ffe4ff */
[----:B------:R-:W-:Y:S01]  /*0e00*/  IADD3.X R5, PT, PT, R14, UR7, RZ, P2, !PT ;  /* 0x000000070e057c10 */ /* 0x000fe200097fe4ff */
[----:B------:R1:W-:Y:S04]  /*0e10*/  STG.E.64 desc[UR8][R10.64], R12 ;  /* 0x0000000c0a007986 */ /* 0x0003e8000c101b08 */
[----:B------:R-:W2:Y:S04]  /*0e20*/  LDG.E.64 R14, desc[UR10][R6.64+0x8] ;  /* 0x0000080a060e7981 */ /* 0x000ea8000c1e1b00 */
[----:B------:R-:W2:Y:S01]  /*0e30*/  LDG.E.64 R18, desc[UR12][R4.64+0x8] ;  /* 0x0000080c04127981 */ /* 0x000ea2000c1e1b00 */
[----:B------:R-:W-:-:S02]  /*0e40*/  R2UR UR4, R26 ;  /* 0x000000001a0472ca */ /* 0x000fc400000e0000 */
[C---:B------:R-:W-:Y:S01]  /*0e50*/  R2UR UR5, R27.reuse ;  /* 0x000000001b0572ca */ /* 0x040fe200000e0000 */
[----:B------:R-:W3:Y:S01]  /*0e60*/  LDG.E.64 R20, desc[UR8][R4.64+0x10] ;  /* 0x0000100804147981 */ /* 0x000ee2000c1e1b00 */
[----:B------:R-:W-:Y:S02]  /*0e70*/  R2UR UR6, R26 ;  /* 0x000000001a0672ca */ /* 0x000fe400000e0000 */
[----:B------:R-:W-:Y:S01]  /*0e80*/  R2UR UR7, R27 ;  /* 0x000000001b0772ca */ /* 0x000fe200000e0000 */
[----:B-1----:R-:W4:Y:S01]  /*0e90*/  LDG.E.64 R12, desc[UR8][R4.64+0x18] ;  /* 0x00001808040c7981 */ /* 0x002f22000c1e1b00 */
[----:B--2---:R-:W-:-:S07]  /*0ea0*/  DADD R14, R14, R18 ;  /* 0x000000000e0e7229 */ /* 0x004fce0000000012 */
[----:B------:R1:W-:Y:S04]  /*0eb0*/  STG.E.64 desc[UR4][R4.64+0x8], R14 ;  /* 0x0000080e04007986 */ /* 0x0003e8000c101b04 */
[----:B------:R-:W3:Y:S04]  /*0ec0*/  LDG.E.64 R18, desc[UR6][R6.64+0x10] ;  /* 0x0000100606127981 */ /* 0x000ee8000c1e1b00 */
[----:B-1----:R-:W2:Y:S01]  /*0ed0*/  LDG.E.64 R14, desc[UR8][R4.64+0x20] ;  /* 0x00002008040e7981 */ /* 0x002ea2000c1e1b00 */
[----:B---3--:R-:W-:-:S07]  /*0ee0*/  DADD R18, R18, R20 ;  /* 0x0000000012127229 */ /* 0x008fce0000000014 */
[----:B------:R1:W-:Y:S04]  /*0ef0*/  STG.E.64 desc[UR4][R4.64+0x10], R18 ;  /* 0x0000101204007986 */ /* 0x0003e8000c101b04 */
[----:B------:R-:W4:Y:S04]  /*0f00*/  LDG.E.64 R10, desc[UR6][R6.64+0x18] ;  /* 0x00001806060a7981 */ /* 0x000f28000c1e1b00 */
[----:B-1----:R-:W3:Y:S01]  /*0f10*/  LDG.E.64 R18, desc[UR8][R4.64+0x28] ;  /* 0x0000280804127981 */ /* 0x002ee2000c1e1b00 */
[----:B----4-:R-:W-:-:S07]  /*0f20*/  DADD R10, R10, R12 ;  /* 0x000000000a0a7229 */ /* 0x010fce000000000c */
[----:B------:R1:W-:Y:S04]  /*0f30*/  STG.E.64 desc[UR4][R4.64+0x18], R10 ;  /* 0x0000180a04007986 */ /* 0x0003e8000c101b04 */
[----:B------:R-:W2:Y:S02]  /*0f40*/  LDG.E.64 R12, desc[UR6][R6.64+0x20] ;  /* 0x00002006060c7981 */ /* 0x000ea4000c1e1b00 */
[----:B--2---:R-:W-:-:S07]  /*0f50*/  DADD R12, R12, R14 ;  /* 0x000000000c0c7229 */ /* 0x004fce000000000e */
[----:B------:R2:W-:Y:S04]  /*0f60*/  STG.E.64 desc[UR4][R4.64+0x20], R12 ;  /* 0x0000200c04007986 */ /* 0x0005e8000c101b04 */
[----:B------:R-:W3:Y:S02]  /*0f70*/  LDG.E.64 R14, desc[UR6][R6.64+0x28] ;  /* 0x00002806060e7981 */ /* 0x000ee4000c1e1b00 */
[----:B---3--:R-:W-:Y:S02]  /*0f80*/  DADD R14, R14, R18 ;  /* 0x000000000e0e7229 */ /* 0x008fe40000000012 */
[----:B------:R-:W3:Y:S05]  /*0f90*/  LDG.E.64 R18, desc[UR8][R4.64+0x30] ;  /* 0x0000300804127981 */ /* 0x000eea000c1e1b00 */
[----:B------:R4:W-:Y:S04]  /*0fa0*/  STG.E.64 desc[UR4][R4.64+0x28], R14 ;  /* 0x0000280e04007986 */ /* 0x0009e8000c101b04 */
[----:B-1----:R-:W3:Y:S02]  /*0fb0*/  LDG.E.64 R10, desc[UR6][R6.64+0x30] ;  /* 0x00003006060a7981 */ /* 0x002ee4000c1e1b00 */
[----:B---3--:R-:W-:-:S02]  /*0fc0*/  DADD R10, R10, R18 ;  /* 0x000000000a0a7229 */ /* 0x008fc40000000012 */
[----:B------:R-:W3:Y:S05]  /*0fd0*/  LDG.E.64 R18, desc[UR8][R4.64+0x38] ;  /* 0x0000380804127981 */ /* 0x000eea000c1e1b00 */
[----:B------:R4:W-:Y:S04]  /*0fe0*/  STG.E.64 desc[UR4][R4.64+0x30], R10 ;  /* 0x0000300a04007986 */ /* 0x0009e8000c101b04 */
[----:B--2---:R-:W3:Y:S01]  /*0ff0*/  LDG.E.64 R12, desc[UR6][R6.64+0x38] ;  /* 0x00003806060c7981 */ /* 0x004ee2000c1e1b00 */
[----:B------:R-:W-:Y:S01]  /*1000*/  VIADD R3, R3, 0x8 ;  /* 0x0000000803037836 */ /* 0x000fe20000000000 */
[----:B---3--:R-:W-:-:S07]  /*1010*/  DADD R12, R12, R18 ;  /* 0x000000000c0c7229 */ /* 0x008fce0000000012 */
[----:B------:R4:W-:Y:S04]  /*1020*/  STG.E.64 desc[UR4][R4.64+0x38], R12 ;  /* 0x0000380c04007986 */ /* 0x0009e8000c101b04 */
.L_x_17:
[----:B------:R-:W-:Y:S05]  /*1030*/  @!P0 BRA `(.L_x_16) ;  /* 0x0000000400148947 */ /* 0x000fea0003800000 */
[----:B------:R-:W-:Y:S02]  /*1040*/  ISETP.GE.U32.AND P1, PT, R2, 0x4, PT ;  /* 0x000000040200780c */ /* 0x000fe40003f26070 */
[----:B------:R-:W-:-:S04]  /*1050*/  LOP3.LUT R9, R9, 0x3, RZ, 0xc0, !PT ;  /* 0x0000000309097812 */ /* 0x000fc800078ec0ff */
[----:B------:R-:W-:-:S07]  /*1060*/  ISETP.NE.AND P0, PT, R9, RZ, PT ;  /* 0x000000ff0900720c */ /* 0x000fce0003f05270 */
[----:B------:R-:W-:Y:S06]  /*1070*/  @!P1 BRA `(.L_x_18) ;  /* 0x0000000000b89947 */ /* 0x000fec0003800000 */
[----:B---34-:R-:W1:Y:S01]  /*1080*/  LDC.64 R4, c[0x0][0x388] ;  /* 0x0000e200ff047b82 */ /* 0x018e620000000a00 */
        /* <DEDUP_REMOVED lines=21> */
[----:B------:R-:W-:Y:S02]  /*11e0*/  R2UR UR13, R27 ;  /* 0x000000001b0d72ca */ /* 0x000fe400000e0000 */
[----:B-1----:R-:W-:-:S04]  /*11f0*/  IADD3 R20, P1, PT, R2, UR4, RZ ;  /* 0x0000000402147c10 */ /* 0x002fc8000ff3e0ff */
[----:B------:R-:W-:Y:S01]  /*1200*/  IADD3.X R21, PT, PT, R11, UR5, RZ, P1, !PT ;  /* 0x000000050b157c10 */ /* 0x000fe20008ffe4ff */
[----:B---3--:R-:W-:Y:S01]  /*1210*/  DADD R6, R4, R6 ;  /* 0x0000000004067229 */ /* 0x008fe20000000006 */
[----:B--2---:R-:W-:-:S04]  /*1220*/  IADD3 R4, P2, PT, R2, UR6, RZ ;  /* 0x0000000602047c10 */ /* 0x004fc8000ff5e0ff */
[----:B------:R-:W-:Y:S02]  /*1230*/  IADD3.X R5, PT, PT, R11, UR7, RZ, P2, !PT ;  /* 0x000000070b057c10 */ /* 0x000fe400097fe4ff */
        /* <DEDUP_REMOVED lines=8> */
[----:B--2---:R-:W-:-:S08]  /*12c0*/  DADD R10, R10, R12 ;  /* 0x000000000a0a7229 */ /* 0x004fd0000000000c */
[----:B------:R2:W-:Y:S04]  /*12d0*/  STG.E.64 desc[UR4][R4.64+0x8], R10 ;  /* 0x0000080a04007986 */ /* 0x0005e8000c101b04 */
[----:B------:R-:W3:Y:S02]  /*12e0*/  LDG.E.64 R12, desc[UR6][R20.64+0x10] ;  /* 0x00001006140c7981 */ /* 0x000ee4000c1e1b00 */
[----:B---3--:R-:W-:Y:S02]  /*12f0*/  DADD R12, R12, R14 ;  /* 0x000000000c0c7229 */ /* 0x008fe4000000000e */
[----:B------:R-:W3:Y:S05]  /*1300*/  LDG.E.64 R14, desc[UR8][R4.64+0x18] ;  /* 0x00001808040e7981 */ /* 0x000eea000c1e1b00 */
[----:B------:R2:W-:Y:S04]  /*1310*/  STG.E.64 desc[UR4][R4.64+0x10], R12 ;  /* 0x0000100c04007986 */ /* 0x0005e8000c101b04 */
[----:B-1----:R-:W3:Y:S01]  /*1320*/  LDG.E.64 R6, desc[UR6][R20.64+0x18] ;  /* 0x0000180614067981 */ /* 0x002ee2000c1e1b00 */
[----:B------:R-:W-:Y:S01]  /*1330*/  VIADD R3, R3, 0x4 ;  /* 0x0000000403037836 */ /* 0x000fe20000000000 */
[----:B---3--:R-:W-:-:S07]  /*1340*/  DADD R6, R6, R14 ;  /* 0x0000000006067229 */ /* 0x008fce000000000e */
[----:B------:R2:W-:Y:S04]  /*1350*/  STG.E.64 desc[UR4][R4.64+0x18], R6 ;  /* 0x0000180604007986 */ /* 0x0005e8000c101b04 */
.L_x_18:
[----:B------:R-:W-:Y:S05]  /*1360*/  @!P0 BRA `(.L_x_16) ;  /* 0x0000000000488947 */ /* 0x000fea0003800000 */
[----:B--234-:R-:W1:Y:S01]  /*1370*/  LDC.64 R12, c[0x0][0x388] ;  /* 0x0000e200ff0c7b82 */ /* 0x01ce620000000a00 */
[----:B------:R-:W-:-:S07]  /*1380*/  IMAD.MOV.U32 R2, RZ, RZ, RZ ;  /* 0x000000ffff027224 */ /* 0x000fce00078e00ff */
[----:B------:R-:W2:Y:S02]  /*1390*/  LDC.64 R14, c[0x0][0x390] ;  /* 0x0000e400ff0e7b82 */ /* 0x000ea40000000a00 */
.L_x_19:
[----:B------:R-:W-:Y:S01]  /*13a0*/  R2UR UR4, R26 ;  /* 0x000000001a0472ca */ /* 0x000fe200000e0000 */
[----:B-1----:R-:W-:Y:S01]  /*13b0*/  IMAD.IADD R7, R0, 0x1, R3 ;  /* 0x0000000100077824 */ /* 0x002fe200078e0203 */
[----:B------:R-:W-:Y:S02]  /*13c0*/  R2UR UR5, R27 ;  /* 0x000000001b0572ca */ /* 0x000fe400000e0000 */
[----:B------:R-:W-:Y:S01]  /*13d0*/  R2UR UR6, R26 ;  /* 0x000000001a0672ca */ /* 0x000fe200000e0000 */
[----:B-1----:R-:W-:Y:S01]  /*13e0*/  IMAD.WIDE.U32 R4, R7, 0x8, R12 ;  /* 0x0000000807047825 */ /* 0x002fe200078e000c */
[----:B------:R-:W-:-:S03]  /*13f0*/  R2UR UR7, R27 ;  /* 0x000000001b0772ca */ /* 0x000fc600000e0000 */
[----:B--2---:R-:W-:-:S06]  /*1400*/  IMAD.WIDE.U32 R6, R7, 0x8, R14 ;  /* 0x0000000807067825 */ /* 0x004fcc00078e000e */
[----:B------:R-:W2:Y:S04]  /*1410*/  LDG.E.64 R4, desc[UR4][R4.64] ;  /* 0x0000000404047981 */ /* 0x000ea8000c1e1b00 */
[----:B------:R-:W2:Y:S01]  /*1420*/  LDG.E.64 R10, desc[UR6][R6.64] ;  /* 0x00000006060a7981 */ /* 0x000ea2000c1e1b00 */
[----:B------:R-:W-:Y:S01]  /*1430*/  VIADD R2, R2, 0x1 ;  /* 0x0000000102027836 */ /* 0x000fe20000000000 */
[----:B------:R-:W-:-:S04]  /*1440*/  IADD3 R3, PT, PT, R3, 0x1, RZ ;  /* 0x0000000103037810 */ /* 0x000fc80007ffe0ff */
[----:B------:R-:W-:Y:S01]  /*1450*/  ISETP.NE.AND P0, PT, R2, R9, PT ;  /* 0x000000090200720c */ /* 0x000fe20003f05270 */
[----:B--2---:R-:W-:-:S07]  /*1460*/  DADD R10, R4, R10 ;  /* 0x00000000040a7229 */ /* 0x004fce000000000a */
[----:B------:R1:W-:Y:S05]  /*1470*/  STG.E.64 desc[UR4][R6.64], R10 ;  /* 0x0000000a06007986 */ /* 0x0003ea000c101b04 */
[----:B------:R-:W-:Y:S05]  /*1480*/  @P0 BRA `(.L_x_19) ;  /* 0xfffffffc00c40947 */ /* 0x000fea000383ffff */
.L_x_16:
[----:B------:R-:W-:Y:S05]  /*1490*/  BSYNC.RECONVERGENT B0 ;  /* 0x0000000000007941 */ /* 0x000fea0003800200 */
.L_x_13:
[----:B------:R-:W-:-:S13]  /*14a0*/  ISETP.NE.AND P0, PT, R16, RZ, PT ;  /* 0x000000ff1000720c */ /* 0x000fda0003f05270 */
[----:B------:R-:W-:Y:S05]  /*14b0*/  @!P0 EXIT ;  /* 0x000000000000894d */ /* 0x000fea0003800000 */
[----:B------:R-:W5:Y:S01]  /*14c0*/  LDC.64 R2, c[0x0][0x3a0] ;  /* 0x0000e800ff027b82 */ /* 0x000f620000000a00 */
[----:B------:R-:W-:Y:S02]  /*14d0*/  R2UR UR4, R26 ;  /* 0x000000001a0472ca */ /* 0x000fe400000e0000 */
[----:B------:R-:W-:Y:S01]  /*14e0*/  R2UR UR5, R27 ;  /* 0x000000001b0572ca */ /* 0x000fe200000e0000 */
[----:B-----5:R-:W-:-:S12]  /*14f0*/  IMAD.WIDE.U32 R2, R16, 0x4, R2 ;  /* 0x0000000410027825 */ /* 0x020fd800078e0002 */
[----:B------:R-:W5:Y:S01]  /*1500*/  LDG.E R31, desc[UR4][R2.64] ;  /* 0x00000004021f7981 */ /* 0x000f62000c1e1900 */
[----:B------:R-:W5:Y:S01]  /*1510*/  LDCU UR4, c[0x0][0x39c] ;  /* 0x00007380ff0477ac */ /* 0x000f620008000800 */
[----:B------:R-:W-:Y:S01]  /*1520*/  BSSY.RECONVERGENT B6, `(.L_x_20) ;  /* 0x0000014000067945 */ /* 0x000fe20003800200 */
[C---:B-----5:R-:W-:Y:S02]  /*1530*/  ISETP.GT.AND P0, PT, R31.reuse, UR4, PT ;  /* 0x000000041f007c0c */ /* 0x060fe4000bf04270 */
[----:B------:R-:W-:-:S13]  /*1540*/  ISETP.GT.AND P1, PT, R31, -0x1, PT ;  /* 0xffffffff1f00780c */ /* 0x000fda0003f24270 */
[----:B------:R-:W-:Y:S05]  /*1550*/  @!P0 BRA P1, `(.L_x_21) ;  /* 0x0000000000408947 */ /* 0x000fea0000800000 */
[----:B------:R-:W-:Y:S01]  /*1560*/  MOV R0, 0x8 ;  /* 0x0000000800007802 */ /* 0x000fe20000000f00 */
[----:B------:R-:W5:Y:S01]  /*1570*/  LDCU.64 UR4, c[0x4][0x50] ;  /* 0x01000a00ff0477ac */ /* 0x000f620008000a00 */
[----:B------:R-:W-:Y:S02]  /*1580*/  IMAD.MOV.U32 R8, RZ, RZ, 0x3c ;  /* 0x0000003cff087424 */ /* 0x000fe400078e00ff */
[----:B------:R0:W0:Y:S01]  /*1590*/  LDC.64 R2, c[0x4][R0] ;  /* 0x0100000000027b82 */ /* 0x0000220000000a00 */
[----:B------:R-:W1:Y:S01]  /*15a0*/  LDCU.64 UR6, c[0x4][0x28] ;  /* 0x01000500ff0677ac */ /* 0x000e620008000a00 */
[----:B--234-:R-:W-:Y:S02]  /*15b0*/  IMAD.MOV.U32 R12, RZ, RZ, 0x1 ;  /* 0x00000001ff0c7424 */ /* 0x01cfe400078e00ff */
[----:B------:R-:W-:Y:S01]  /*15c0*/  IMAD.MOV.U32 R13, RZ, RZ, RZ ;  /* 0x000000ffff0d7224 */ /* 0x000fe200078e00ff */
[----:B------:R-:W2:Y:S01]  /*15d0*/  LDCU.64 UR8, c[0x4][0x10] ;  /* 0x01000200ff0877ac */ /* 0x000ea20008000a00 */
[----:B-----5:R-:W-:-:S02]  /*15e0*/  IMAD.U32 R4, RZ, RZ, UR4 ;  /* 0x00000004ff047e24 */ /* 0x020fc4000f8e00ff */
[----:B------:R-:W-:Y:S02]  /*15f0*/  IMAD.U32 R5, RZ, RZ, UR5 ;  /* 0x00000005ff057e24 */ /* 0x000fe4000f8e00ff */
[----:B-1----:R-:W-:Y:S02]  /*1600*/  IMAD.U32 R6, RZ, RZ, UR6 ;  /* 0x00000006ff067e24 */ /* 0x002fe4000f8e00ff */
[----:B------:R-:W-:Y:S02]  /*1610*/  IMAD.U32 R7, RZ, RZ, UR7 ;  /* 0x00000007ff077e24 */ /* 0x000fe4000f8e00ff */
[----:B--2---:R-:W-:Y:S02]  /*1620*/  IMAD.U32 R10, RZ, RZ, UR8 ;  /* 0x00000008ff0a7e24 */ /* 0x004fe4000f8e00ff */
[----:B------:R-:W-:-:S07]  /*1630*/  IMAD.U32 R11, RZ, RZ, UR9 ;  /* 0x00000009ff0b7e24 */ /* 0x000fce000f8e00ff */
[----:B------:R-:W-:-:S07]  /*1640*/  LEPC R20, `(.L_x_21) ;  /* 0x000000001014794e */ /* 0x000fce0000000000 */
[----:B0-----:R-:W-:Y:S05]  /*1650*/  CALL.ABS.NOINC R2 ;  /* 0x0000000002007343 */ /* 0x001fea0003c00000 */
.L_x_21:
[----:B------:R-:W-:Y:S05]  /*1660*/  BSYNC.RECONVERGENT B6 ;  /* 0x0000000000067941 */ /* 0x000fea0003800200 */
.L_x_20:
[----:B------:R-:W5:Y:S01]  /*1670*/  LDC.64 R2, c[0x0][0x3a0] ;  /* 0x0000e800ff027b82 */ /* 0x000f620000000a00 */
[----:B------:R-:W-:Y:S01]  /*1680*/  R2UR UR4, R26 ;  /* 0x000000001a0472ca */ /* 0x000fe200000e0000 */
[----:B--234-:R-:W-:Y:S01]  /*1690*/  VIADD R5, R16, 0xffffffff ;  /* 0xffffffff10057836 */ /* 0x01cfe20000000000 */
[----:B------:R-:W-:-:S03]  /*16a0*/  R2UR UR5, R27 ;  /* 0x000000001b0572ca */ /* 0x000fc600000e0000 */
[----:B-----5:R-:W-:-:S10]  /*16b0*/  IMAD.WIDE.U32 R2, R5, 0x4, R2 ;  /* 0x0000000405027825 */ /* 0x020fd400078e0002 */
[----:B------:R-:W2:Y:S01]  /*16c0*/  LDG.E R30, desc[UR4][R2.64] ;  /* 0x00000004021e7981 */ /* 0x000ea2000c1e1900 */
[----:B------:R-:W-:Y:S01]  /*16d0*/  BSSY.RECONVERGENT B6, `(.L_x_22) ;  /* 0x0000014000067945 */ /* 0x000fe20003800200 */
[C---:B--2---:R-:W-:Y:S02]  /*16e0*/  ISETP.GT.AND P0, PT, R30.reuse, R31, PT ;  /* 0x0000001f1e00720c */ /* 0x044fe40003f04270 */
[----:B------:R-:W-:-:S13]  /*16f0*/  ISETP.GT.AND P1, PT, R30, -0x1, PT ;  /* 0xffffffff1e00780c */ /* 0x000fda0003f24270 */
[----:B------:R-:W-:Y:S05]  /*1700*/  @!P0 BRA P1, `(.L_x_23) ;  /* 0x0000000000408947 */ /* 0x000fea0000800000 */
[----:B------:R-:W-:Y:S01]  /*1710*/  MOV R0, 0x8 ;  /* 0x0000000800007802 */ /* 0x000fe20000000f00 */
[----:B------:R-:W2:Y:S01]  /*1720*/  LDCU.64 UR4, c[0x4][0x58] ;  /* 0x01000b00ff0477ac */ /* 0x000ea20008000a00 */
[----:B------:R-:W-:Y:S02]  /*1730*/  IMAD.MOV.U32 R8, RZ, RZ, 0x3e ;  /* 0x0000003eff087424 */ /* 0x000fe400078e00ff */
[----:B------:R3:W4:Y:S01]  /*1740*/  LDC.64 R2, c[0x4][R0] ;  /* 0x0100000000027b82 */ /* 0x0007220000000a00 */
[----:B------:R-:W1:Y:S01]  /*1750*/  LDCU.64 UR6, c[0x4][0x28] ;  /* 0x01000500ff0677ac */ /* 0x000e620008000a00 */
[----:B------:R-:W-:Y:S02]  /*1760*/  IMAD.MOV.U32 R12, RZ, RZ, 0x1 ;  /* 0x00000001ff0c7424 */ /* 0x000fe400078e00ff */
[----:B------:R-:W-:Y:S01]  /*1770*/  IMAD.MOV.U32 R13, RZ, RZ, RZ ;  /* 0x000000ffff0d7224 */ /* 0x000fe200078e00ff */
[----:B------:R-:W5:Y:S01]  /*1780*/  LDCU.64 UR8, c[0x4][0x10] ;  /* 0x01000200ff0877ac */ /* 0x000f620008000a00 */
[----:B--2---:R-:W-:Y:S01]  /*1790*/  IMAD.U32 R4, RZ, RZ, UR4 ;  /* 0x00000004ff047e24 */ /* 0x004fe2000f8e00ff */
[----:B------:R-:W-:Y:S01]  /*17a0*/  MOV R5, UR5 ;  /* 0x0000000500057c02 */ /* 0x000fe20008000f00 */
[----:B-1----:R-:W-:-:S02]  /*17b0*/  IMAD.U32 R6, RZ, RZ, UR6 ;  /* 0x00000006ff067e24 */ /* 0x002fc4000f8e00ff */
[----:B------:R-:W-:Y:S02]  /*17c0*/  IMAD.U32 R7, RZ, RZ, UR7 ;  /* 0x00000007ff077e24 */ /* 0x000fe4000f8e00ff */
[----:B-----5:R-:W-:Y:S02]  /*17d0*/  IMAD.U32 R10, RZ, RZ, UR8 ;  /* 0x00000008ff0a7e24 */ /* 0x020fe4000f8e00ff */
[----:B---3--:R-:W-:-:S07]  /*17e0*/  IMAD.U32 R11, RZ, RZ, UR9 ;  /* 0x00000009ff0b7e24 */ /* 0x008fce000f8e00ff */
[----:B------:R-:W-:-:S07]  /*17f0*/  LEPC R20, `(.L_x_23) ;  /* 0x000000001014794e */ /* 0x000fce0000000000 */
[----:B0---4-:R-:W-:Y:S05]  /*1800*/  CALL.ABS.NOINC R2 ;  /* 0x0000000002007343 */ /* 0x011fea0003c00000 */
.L_x_23:
[----:B------:R-:W-:Y:S05]  /*1810*/  BSYNC.RECONVERGENT B6 ;  /* 0x0000000000067941 */ /* 0x000fea0003800200 */
.L_x_22:
[----:B------:R-:W2:Y:S02]  /*1820*/  LDC R0, c[0x0][0x398] ;  /* 0x0000e600ff007b82 */ /* 0x000ea40000000800 */
[----:B--2---:R-:W-:-:S04]  /*1830*/  ISETP.GE.AND P0, PT, R0, 0x1, PT ;  /* 0x000000010000780c */ /* 0x004fc80003f06270 */
[----:B------:R-:W-:-:S13]  /*1840*/  ISETP.GE.OR P0, PT, R30, R31, !P0 ;  /* 0x0000001f1e00720c */ /* 0x000fda0004706670 */
[----:B------:R-:W-:Y:S05]  /*1850*/  @P0 EXIT ;  /* 0x000000000000094d */ /* 0x000fea0003800000 */
[----:B------:R-:W2:Y:S01]  /*1860*/  LDC.64 R24, c[0x0][0x388] ;  /* 0x0000e200ff187b82 */ /* 0x000ea20000000a00 */
[----:B------:R-:W-:Y:S01]  /*1870*/  IMAD.MOV.U32 R29, RZ, RZ, RZ ;  /* 0x000000ffff1d7224 */ /* 0x000fe200078e00ff */
[----:B--2---:R-:W-:-:S05]  /*1880*/  IADD3 R24, P0, PT, R24, 0x20, RZ ;  /* 0x0000002018187810 */ /* 0x004fca0007f1e0ff */
[----:B------:R-:W-:-:S08]  /*1890*/  IMAD.X R25, RZ, RZ, R25, P0 ;  /* 0x000000ffff197224 */ /* 0x000fd000000e0619 */
.L_x_62:
[----:B------:R-:W-:Y:S01]  /*18a0*/  BSSY.RECONVERGENT B8, `(.L_x_24) ;  /* 0x0000232000087945 */ /* 0x000fe20003800200 */
[----:B--234-:R-:W-:-:S07]  /*18b0*/  IMAD.MOV.U32 R28, RZ, RZ, RZ ;  /* 0x000000ffff1c7224 */ /* 0x01cfce00078e00ff */
.L_x_61:
[----:B--2---:R-:W2:Y:S01]  /*18c0*/  S2R R3, SR_TID.X ;  /* 0x0000000000037919 */ /* 0x004ea20000002100 */
[----:B---3--:R-:W3:Y:S01]  /*18d0*/  LDCU UR4, c[0x0][0x398] ;  /* 0x00007300ff0477ac */ /* 0x008ee20008000800 */
[----:B----4-:R-:W4:Y:S01]  /*18e0*/  LDC.64 R22, c[0x0][0x388] ;  /* 0x0000e200ff167b82 */ /* 0x010f220000000a00 */
[----:B------:R-:W-:Y:S01]  /*18f0*/  HFMA2 R2, -RZ, RZ, 0, 0 ;  /* 0x00000000ff027431 */ /* 0x000fe200000001ff */
[----:B------:R-:W2:Y:S01]  /*1900*/  LDCU UR5, c[0x0][0x384] ;  /* 0x00007080ff0577ac */ /* 0x000ea20008000800 */
[----:B---3--:R-:W-:Y:S01]  /*1910*/  UISETP.GE.U32.AND UP0, UPT, UR4, 0x8, UPT ;  /* 0x000000080400788c */ /* 0x008fe2000bf06070 */
[----:B--2---:R-:W-:Y:S02]  /*1920*/  IMAD R3, R3, UR5, R28 ;  /* 0x0000000503037c24 */ /* 0x004fe4000f8e021c */
[----:B------:R-:W-:Y:S02]  /*1930*/  VIADD R28, R28, 0x1 ;  /* 0x000000011c1c7836 */ /* 0x000fe40000000000 */
[----:B----4-:R-:W-:-:S03]  /*1940*/  IMAD.WIDE R22, R3, 0x8, R22 ;  /* 0x0000000803167825 */ /* 0x010fc600078e0216 */
[----:B------:R-:W-:-:S04]  /*1950*/  ISETP.NE.AND P0, PT, R28, UR4, PT ;  /* 0x000000041c007c0c */ /* 0x000fc8000bf05270 */
[----:B------:R-:W-:Y:S01]  /*1960*/  P2R R32, PR, RZ, 0x1 ;  /* 0x00000001ff207803 */ /* 0x000fe20000000000 */
[----:B------:R-:W-:Y:S08]  /*1970*/  BRA.U !UP0, `(.L_x_25) ;  /* 0x0000001108687547 */ /* 0x000ff0000b800000 */
[----:B------:R-:W-:Y:S01]  /*1980*/  ULOP3.LUT UR4, UR4, 0x7ffffff8, URZ, 0xc0, !UPT ;  /* 0x7ffffff804047892 */ /* 0x000fe2000f8ec0ff */
[----:B------:R-:W-:Y:S01]  /*1990*/  BSSY.RECONVERGENT B7, `(.L_x_26) ;  /* 0x0000114000077945 */ /* 0x000fe20003800200 */
[----:B------:R-:W-:Y:S02]  /*19a0*/  IMAD.MOV.U32 R34, RZ, RZ, R30 ;  /* 0x000000ffff227224 */ /* 0x000fe400078e001e */
[----:B------:R-:W-:Y:S01]  /*19b0*/  UIADD3 UR4, UPT, UPT, -UR4, URZ, URZ ;  /* 0x000000ff04047290 */ /* 0x000fe2000fffe1ff */
[----:B------:R-:W-:-:S05]  /*19c0*/  IMAD.MOV.U32 R33, RZ, RZ, R29 ;  /* 0x000000ffff217224 */ /* 0x000fca00078e001d */
[----:B------:R-:W-:-:S07]  /*19d0*/  IMAD.U32 R30, RZ, RZ, UR4 ;  /* 0x00000004ff1e7e24 */ /* 0x000fce000f8e00ff */
.L_x_43:
[----:B--2---:R-:W2:Y:S01]  /*19e0*/  LDCU UR4, c[0x0][0x39c] ;  /* 0x00007380ff0477ac */ /* 0x004ea20008000800 */
[----:B------:R-:W-:Y:S01]  /*19f0*/  BSSY.RECONVERGENT B6, `(.L_x_27) ;  /* 0x0000013000067945 */ /* 0x000fe20003800200 */
[----:B--2---:R-:W-:-:S13]  /*1a00*/  ISETP.GE.AND P0, PT, R34, UR4, PT ;  /* 0x0000000422007c0c */ /* 0x004fda000bf06270 */
[----:B------:R-:W-:Y:S05]  /*1a10*/  @!P0 BRA `(.L_x_28) ;  /* 0x0000000000408947 */ /* 0x000fea0003800000 */
[----:B------:R-:W-:Y:S01]  /*1a20*/  MOV R2, 0x8 ;  /* 0x0000000800027802 */ /* 0x000fe20000000f00 */
[----:B------:R-:W2:Y:S01]  /*1a30*/  LDCU.64 UR4, c[0x4][0x60] ;  /* 0x01000c00ff0477ac */ /* 0x000ea20008000a00 */
[----:B------:R-:W-:Y:S02]  /*1a40*/  HFMA2 R13, -RZ, RZ, 0, 0 ;  /* 0x00000000ff0d7431 */ /* 0x000fe400000001ff */
[----:B------:R-:W-:Y:S01]  /*1a50*/  IMAD.MOV.U32 R8, RZ, RZ, 0x53 ;  /* 0x00000053ff087424 */ /* 0x000fe200078e00ff */
[----:B------:R-:W1:Y:S01]  /*1a60*/  LDCU.64 UR6, c[0x4][0x28] ;  /* 0x01000500ff0677ac */ /* 0x000e620008000a00 */
[----:B------:R-:W3:Y:S01]  /*1a70*/  LDC.64 R2, c[0x4][R2] ;  /* 0x0100000002027b82 */ /* 0x000ee20000000a00 */
[----:B------:R-:W-:Y:S01]  /*1a80*/  IMAD.MOV.U32 R12, RZ, RZ, 0x1 ;  /* 0x00000001ff0c7424 */ /* 0x000fe200078e00ff */
[----:B------:R-:W4:Y:S01]  /*1a90*/  LDCU.64 UR8, c[0x4][0x10] ;  /* 0x01000200ff0877ac */ /* 0x000f220008000a00 */
[----:B--2---:R-:W-:Y:S02]  /*1aa0*/  IMAD.U32 R4, RZ, RZ, UR4 ;  /* 0x00000004ff047e24 */ /* 0x004fe4000f8e00ff */
[----:B------:R-:W-:-:S02]  /*1ab0*/  IMAD.U32 R5, RZ, RZ, UR5 ;  /* 0x00000005ff057e24 */ /* 0x000fc4000f8e00ff */
[----:B-1----:R-:W-:Y:S02]  /*1ac0*/  IMAD.U32 R6, RZ, RZ, UR6 ;  /* 0x00000006ff067e24 */ /* 0x002fe4000f8e00ff */
[----:B------:R-:W-:Y:S02]  /*1ad0*/  IMAD.U32 R7, RZ, RZ, UR7 ;  /* 0x00000007ff077e24 */ /* 0x000fe4000f8e00ff */
[----:B----4-:R-:W-:Y:S02]  /*1ae0*/  IMAD.U32 R10, RZ, RZ, UR8 ;  /* 0x00000008ff0a7e24 */ /* 0x010fe4000f8e00ff */
[----:B------:R-:W-:-:S07]  /*1af0*/  IMAD.U32 R11, RZ, RZ, UR9 ;  /* 0x00000009ff0b7e24 */ /* 0x000fce000f8e00ff */
[----:B------:R-:W-:-:S07]  /*1b00*/  LEPC R20, `(.L_x_28) ;  /* 0x000000001014794e */ /* 0x000fce0000000000 */
[----:B0--3--:R-:W-:Y:S05]  /*1b10*/  CALL.ABS.NOINC R2 ;  /* 0x0000000002007343 */ /* 0x009fea0003c00000 */
.L_x_28:
[----:B------:R-:W-:Y:S05]  /*1b20*/  BSYNC.RECONVERGENT B6 ;  /* 0x0000000000067941 */ /* 0x000fea0003800200 */
.L_x_27:
[----:B------:R-:W2:Y:S01]  /*1b30*/  LDC.64 R16, c[0x0][0x3a8] ;  /* 0x0000ea00ff107b82 */ /* 0x000ea20000000a00 */
[C---:B------:R-:W-:Y:S01]  /*1b40*/  R2UR UR4, R26.reuse ;  /* 0x000000001a0472ca */ /* 0x040fe200000e0000 */
[----:B------:R-:W-:Y:S01]  /*1b50*/  IMAD.WIDE R18, R33, 0x8, R24 ;  /* 0x0000000821127825 */ /* 0x000fe200078e0218 */
[C---:B------:R-:W-:Y:S02]  /*1b60*/  R2UR UR5, R27.reuse ;  /* 0x000000001b0572ca */ /* 0x040fe400000e0000 */
[C---:B------:R-:W-:Y:S02]  /*1b70*/  R2UR UR6, R26.reuse ;  /* 0x000000001a0672ca */ /* 0x040fe400000e0000 */
[C---:B------:R-:W-:Y:S02]  /*1b80*/  R2UR UR7, R27.reuse ;  /* 0x000000001b0772ca */ /* 0x040fe400000e0000 */
[----:B------:R-:W-:Y:S02]  /*1b90*/  R2UR UR8, R26 ;  /* 0x000000001a0872ca */ /* 0x000fe400000e0000 */
[----:B------:R-:W-:-:S05]  /*1ba0*/  R2UR UR9, R27 ;  /* 0x000000001b0972ca */ /* 0x000fca00000e0000 */
[----:B------:R-:W3:Y:S01]  /*1bb0*/  LDG.E.64 R2, desc[UR4][R22.64] ;  /* 0x0000000416027981 */ /* 0x000ee2000c1e1b00 */
[----:B------:R-:W4:Y:S03]  /*1bc0*/  LDCU UR4, c[0x0][0x39c] ;  /* 0x00007380ff0477ac */ /* 0x000f260008000800 */
[----:B------:R-:W3:Y:S01]  /*1bd0*/  LDG.E.64 R4, desc[UR6][R18.64+-0x20] ;  /* 0xffffe00612047981 */ /* 0x000ee2000c1e1b00 */
[----:B--2---:R-:W-:-:S05]  /*1be0*/  IMAD.WIDE R16, R34, 0x8, R16 ;  /* 0x0000000822107825 */ /* 0x004fca00078e0210 */
[----:B-1----:R-:W3:Y:S01]  /*1bf0*/  LDG.E.64 R6, desc[UR8][R16.64] ;  /* 0x0000000810067981 */ /* 0x002ee2000c1e1b00 */
[----:B------:R-:W-:-:S05]  /*1c00*/  VIADD R0, R34, 0x1 ;  /* 0x0000000122007836 */ /* 0x000fca0000000000 */
[----:B----4-:R-:W-:Y:S01]  /*1c10*/  ISETP.GE.AND P0, PT, R0, UR4, PT ;  /* 0x0000000400007c0c */ /* 0x010fe2000bf06270 */
[----:B------:R-:W-:Y:S01]  /*1c20*/  BSSY.RECONVERGENT B6, `(.L_x_29) ;  /* 0x0000014000067945 */ /* 0x000fe20003800200 */
[----:B---3--:R-:W-:-:S07]  /*1c30*/  DFMA R2, R2, R4, R6 ;  /* 0x000000040202722b */ /* 0x008fce0000000006 */
[----:B------:R1:W-:Y:S04]  /*1c40*/  STG.E.64 desc[UR6][R16.64], R2 ;  /* 0x0000000210007986 */ /* 0x0003e8000c101b06 */
[----:B------:R-:W-:Y:S05]  /*1c50*/  @!P0 BRA `(.L_x_30) ;  /* 0x0000000000408947 */ /* 0x000fea0003800000 */
[----:B-1----:R-:W-:Y:S01]  /*1c60*/  MOV R2, 0x8 ;  /* 0x0000000800027802 */ /* 0x002fe20000000f00 */
[----:B------:R-:W1:Y:S01]  /*1c70*/  LDCU.64 UR4, c[0x4][0x60] ;  /* 0x01000c00ff0477ac */ /* 0x000e620008000a00 */
[----:B------:R-:W-:Y:S02]  /*1c80*/  IMAD.MOV.U32 R8, RZ, RZ, 0x53 ;  /* 0x00000053ff087424 */ /* 0x000fe400078e00ff */
[----:B------:R-:W-:Y:S01]  /*1c90*/  IMAD.MOV.U32 R12, RZ, RZ, 0x1 ;  /* 0x00000001ff0c7424 */ /* 0x000fe200078e00ff */
[----:B------:R-:W2:Y:S01]  /*1ca0*/  LDCU.64 UR6, c[0x4][0x28] ;  /* 0x01000500ff0677ac */ /* 0x000ea20008000a00 */
[----:B------:R-:W3:Y:S01]  /*1cb0*/  LDC.64 R2, c[0x4][R2] ;  /* 0x0100000002027b82 */ /* 0x000ee20000000a00 */
[----:B------:R-:W-:Y:S01]  /*1cc0*/  IMAD.MOV.U32 R13, RZ, RZ, RZ ;  /* 0x000000ffff0d7224 */ /* 0x000fe200078e00ff */
[----:B------:R-:W4:Y:S01]  /*1cd0*/  LDCU.64 UR8, c[0x4][0x10] ;  /* 0x01000200ff0877ac */ /* 0x000f220008000a00 */
[----:B-1----:R-:W-:Y:S02]  /*1ce0*/  IMAD.U32 R4, RZ, RZ, UR4 ;  /* 0x00000004ff047e24 */ /* 0x002fe4000f8e00ff */
[----:B------:R-:W-:-:S02]  /*1cf0*/  IMAD.U32 R5, RZ, RZ, UR5 ;  /* 0x00000005ff057e24 */ /* 0x000fc4000f8e00ff */
[----:B--2---:R-:W-:Y:S02]  /*1d00*/  IMAD.U32 R6, RZ, RZ, UR6 ;  /* 0x00000006ff067e24 */ /* 0x004fe4000f8e00ff */
[----:B------:R-:W-:Y:S02]  /*1d10*/  IMAD.U32 R7, RZ, RZ, UR7 ;  /* 0x00000007ff077e24 */ /* 0x000fe4000f8e00ff */
[----:B----4-:R-:W-:Y:S02]  /*1d20*/  IMAD.U32 R10, RZ, RZ, UR8 ;  /* 0x00000008ff0a7e24 */ /* 0x010fe4000f8e00ff */
[----:B------:R-:W-:-:S07]  /*1d30*/  IMAD.U32 R11, RZ, RZ, UR9 ;  /* 0x00000009ff0b7e24 */ /* 0x000fce000f8e00ff */
[----:B------:R-:W-:-:S07]  /*1d40*/  LEPC R20, `(.L_x_30) ;  /* 0x000000001014794e */ /* 0x000fce0000000000 */
[----:B0--3--:R-:W-:Y:S05]  /*1d50*/  CALL.ABS.NOINC R2 ;  /* 0x0000000002007343 */ /* 0x009fea0003c00000 */
.L_x_30:
[----:B------:R-:W-:Y:S05]  /*1d60*/  BSYNC.RECONVERGENT B6 ;  /* 0x0000000000067941 */ /* 0x000fea0003800200 */
.L_x_29:
[C---:B------:R-:W-:Y:S02]  /*1d70*/  R2UR UR4, R26.reuse ;  /* 0x000000001a0472ca */ /* 0x040fe400000e0000 */
[C---:B------:R-:W-:Y:S02]  /*1d80*/  R2UR UR5, R27.reuse ;  /* 0x000000001b0572ca */ /* 0x040fe400000e0000 */
[C---:B------:R-:W-:Y:S02]  /*1d90*/  R2UR UR6, R26.reuse ;  /* 0x000000001a0672ca */ /* 0x040fe400000e0000 */
[C---:B------:R-:W-:Y:S02]  /*1da0*/  R2UR UR7, R27.reuse ;  /* 0x000000001b0772ca */ /* 0x040fe400000e0000 */
[----:B------:R-:W-:Y:S02]  /*1db0*/  R2UR UR8, R26 ;  /* 0x000000001a0872ca */ /* 0x000fe400000e0000 */
[----:B------:R-:W-:-:S05]  /*1dc0*/  R2UR UR9, R27 ;  /* 0x000000001b0972ca */ /* 0x000fca00000e0000 */
[----:B-1----:R-:W2:Y:S01]  /*1dd0*/  LDG.E.64 R2, desc[UR4][R22.64] ;  /* 0x0000000416027981 */ /* 0x002ea2000c1e1b00 */
[----:B------:R-:W1:Y:S03]  /*1de0*/  LDCU UR4, c[0x0][0x39c] ;  /* 0x00007380ff0477ac */ /* 0x000e660008000800 */
[----:B------:R-:W2:Y:S04]  /*1df0*/  LDG.E.64 R4, desc[UR6][R18.64+-0x18] ;  /* 0xffffe80612047981 */ /* 0x000ea8000c1e1b00 */
[----:B------:R-:W2:Y:S01]  /*1e00*/  LDG.E.64 R6, desc[UR8][R16.64+0x8] ;  /* 0x0000080810067981 */ /* 0x000ea2000c1e1b00 */
[----:B------:R-:W-:Y:S01]  /*1e10*/  VIADD R0, R34, 0x2 ;  /* 0x0000000222007836 */ /* 0x000fe20000000000 */
[----:B------:R-:W-:Y:S04]  /*1e20*/  BSSY.RECONVERGENT B6, `(.L_x_31) ;  /* 0x0000015000067945 */ /* 0x000fe80003800200 */
[----:B-1----:R-:W-:Y:S01]  /*1e30*/  ISETP.GE.AND P0, PT, R0, UR4, PT ;  /* 0x0000000400007c0c */ /* 0x002fe2000bf06270 */
[----:B--2---:R-:W-:-:S07]  /*1e40*/  DFMA R2, R2, R4, R6 ;  /* 0x000000040202722b */ /* 0x004fce0000000006 */
[----:B------:R1:W-:Y:S05]  /*1e50*/  STG.E.64 desc[UR6][R16.64+0x8], R2 ;  /* 0x0000080210007986 */ /* 0x0003ea000c101b06 */
        /* <DEDUP_REMOVED lines=9> */
[----:B-1----:R-:W-:Y:S01]  /*1ef0*/  MOV R4, UR4 ;  /* 0x0000000400047c02 */ /* 0x002fe20008000f00 */
[----:B------:R-:W-:-:S02]  /*1f00*/  IMAD.U32 R5, RZ, RZ, UR5 ;  /* 0x00000005ff057e24 */ /* 0x000fc4000f8e00ff */
[----:B--2---:R-:W-:Y:S02]  /*1f10*/  IMAD.U32 R6, RZ, RZ, UR6 ;  /* 0x00000006ff067e24 */ /* 0x004fe4000f8e00ff */
[----:B------:R-:W-:Y:S02]  /*1f20*/  IMAD.U32 R7, RZ, RZ, UR7 ;  /* 0x00000007ff077e24 */ /* 0x000fe4000f8e00ff */
[----:B----4-:R-:W-:Y:S02]  /*1f30*/  IMAD.U32 R10, RZ, RZ, UR8 ;  /* 0x00000008ff0a7e24 */ /* 0x010fe4000f8e00ff */
[----:B------:R-:W-:-:S07]  /*1f40*/  IMAD.U32 R11, RZ, RZ, UR9 ;  /* 0x00000009ff0b7e24 */ /* 0x000fce000f8e00ff */
[----:B------:R-:W-:-:S07]  /*1f50*/  LEPC R20, `(.L_x_32) ;  /* 0x000000001014794e */ /* 0x000fce0000000000 */
[----:B0--3--:R-:W-:Y:S05]  /*1f60*/  CALL.ABS.NOINC R2 ;  /* 0x0000000002007343 */ /* 0x009fea0003c00000 */
.L_x_32:
[----:B------:R-:W-:Y:S05]  /*1f70*/  BSYNC.RECONVERGENT B6 ;  /* 0x0000000000067941 */ /* 0x000fea0003800200 */
.L_x_31:
        /* <DEDUP_REMOVED lines=25> */
[----:B------:R-:W-:Y:S01]  /*2110*/  IMAD.U32 R5, RZ, RZ, UR5 ;  /* 0x00000005ff057e24 */ /* 0x000fe2000f8e00ff */
[----:B--2---:R-:W-:Y:S01]  /*2120*/  MOV R6, UR6 ;  /* 0x0000000600067c02 */ /* 0x004fe20008000f00 */
[----:B------:R-:W-:-:S02]  /*2130*/  IMAD.U32 R7, RZ, RZ, UR7 ;  /* 0x00000007ff077e24 */ /* 0x000fc4000f8e00ff */
[----:B----4-:R-:W-:Y:S02]  /*2140*/  IMAD.U32 R10, RZ, RZ, UR8 ;  /* 0x00000008ff0a7e24 */ /* 0x010fe4000f8e00ff */
[----:B------:R-:W-:-:S07]  /*2150*/  IMAD.U32 R11, RZ, RZ, UR9 ;  /* 0x00000009ff0b7e24 */ /* 0x000fce000f8e00ff */
[----:B------:R-:W-:-:S07]  /*2160*/  LEPC R20, `(.L_x_34) ;  /* 0x000000001014794e */ /* 0x000fce0000000000 */
[----:B0--3--:R-:W-:Y:S05]  /*2170*/  CALL.ABS.NOINC R2 ;  /* 0x0000000002007343 */ /* 0x009fea0003c00000 */
.L_x_34:
[----:B------:R-:W-:Y:S05]  /*2180*/  BSYNC.RECONVERGENT B6 ;  /* 0x0000000000067941 */ /* 0x000fea0003800200 */
.L_x_33:
        /* <DEDUP_REMOVED lines=27> */
[----:B------:R-:W-:Y:S01]  /*2340*/  IMAD.U32 R7, RZ, RZ, UR7 ;  /* 0x00000007ff077e24 */ /* 0x000fe2000f8e00ff */
[----:B----4-:R-:W-:Y:S01]  /*2350*/  MOV R10, UR8 ;  /* 0x00000008000a7c02 */ /* 0x010fe20008000f00 */
[----:B------:R-:W-:-:S07]  /*2360*/  IMAD.U32 R11, RZ, RZ, UR9 ;  /* 0x00000009ff0b7e24 */ /* 0x000fce000f8e00ff */
[----:B------:R-:W-:-:S07]  /*2370*/  LEPC R20, `(.L_x_36) ;  /* 0x000000001014794e */ /* 0x000fce0000000000 */
[----:B0--3--:R-:W-:Y:S05]  /*2380*/  CALL.ABS.NOINC R2 ;  /* 0x0000000002007343 */ /* 0x009fea0003c00000 */
.L_x_36:
[----:B------:R-:W-:Y:S05]  /*2390*/  BSYNC.RECONVERGENT B6 ;  /* 0x0000000000067941 */ /* 0x000fea0003800200 */
.L_x_35:
        /* <DEDUP_REMOVED lines=18> */
[----:B------:R-:W-:Y:S01]  /*24c0*/  MOV R8, 0x53 ;  /* 0x0000005300087802 */ /* 0x000fe20000000f00 */
[----:B------:R-:W-:Y:S01]  /*24d0*/  IMAD.MOV.U32 R12, RZ, RZ, 0x1 ;  /* 0x00000001ff0c7424 */ /* 0x000fe200078e00ff */
[----:B------:R-:W2:Y:S02]  /*24e0*/  LDCU.64 UR6, c[0x4][0x28] ;  /* 0x01000500ff0677ac */ /* 0x000ea40008000a00 */
        /* <DEDUP_REMOVED lines=11> */
.L_x_38:
[----:B------:R-:W-:Y:S05]  /*25a0*/  BSYNC.RECONVERGENT B6 ;  /* 0x0000000000067941 */ /* 0x000fea0003800200 */
.L_x_37:
        /* <DEDUP_REMOVED lines=18> */
[----:B------:R-:W-:Y:S01]  /*26d0*/  IMAD.MOV.U32 R8, RZ, RZ, 0x53 ;  /* 0x00000053ff087424 */ /* 0x000fe200078e00ff */
[----:B------:R-:W-:Y:S01]  /*26e0*/  MOV R13, RZ ;  /* 0x000000ff000d7202 */ /* 0x000fe20000000f00 */
[----:B------:R-:W-:Y:S01]  /*26f0*/  IMAD.MOV.U32 R12, RZ, RZ, 0x1 ;  /* 0x00000001ff0c7424 */ /* 0x000fe200078e00ff */
[----:B------:R-:W2:Y:S01]  /*2700*/  LDCU.64 UR6, c[0x4][0x28] ;  /* 0x01000500ff0677ac */ /* 0x000ea20008000a00 */
[----:B------:R-:W3:Y:S01]  /*2710*/  LDC.64 R2, c[0x4][R2] ;  /* 0x0100000002027b82 */ /* 0x000ee20000000a00 */
        /* <DEDUP_REMOVED lines=9> */
.L_x_40:
[----:B------:R-:W-:Y:S05]  /*27b0*/  BSYNC.RECONVERGENT B6 ;  /* 0x0000000000067941 */ /* 0x000fea0003800200 */
.L_x_39:
        /* <DEDUP_REMOVED lines=32> */
.L_x_42:
[----:B------:R-:W-:Y:S05]  /*29c0*/  BSYNC.RECONVERGENT B6 ;  /* 0x0000000000067941 */ /* 0x000fea0003800200 */
.L_x_41:
[C---:B------:R-:W-:Y:S02]  /*29d0*/  R2UR UR6, R26.reuse ;  /* 0x000000001a0672ca */ /* 0x040fe400000e0000 */
[C---:B------:R-:W-:Y:S02]  /*29e0*/  R2UR UR7, R27.reuse ;  /* 0x000000001b0772ca */ /* 0x040fe400000e0000 */
[C---:B------:R-:W-:Y:S02]  /*29f0*/  R2UR UR4, R26.reuse ;  /* 0x000000001a0472ca */ /* 0x040fe400000e0000 */
[C---:B------:R-:W-:Y:S02]  /*2a00*/  R2UR UR5, R27.reuse ;  /* 0x000000001b0572ca */ /* 0x040fe400000e0000 */
[----:B------:R-:W-:Y:S02]  /*2a10*/  R2UR UR8, R26 ;  /* 0x000000001a0872ca */ /* 0x000fe400000e0000 */
[----:B------:R-:W-:-:S05]  /*2a20*/  R2UR UR9, R27 ;  /* 0x000000001b0972ca */ /* 0x000fca00000e0000 */
[----:B------:R-:W2:Y:S04]  /*2a30*/  LDG.E.64 R18, desc[UR6][R18.64+0x18] ;  /* 0x0000180612127981 */ /* 0x000ea8000c1e1b00 */
[----:B-1----:R-:W2:Y:S04]  /*2a40*/  LDG.E.64 R2, desc[UR4][R22.64] ;  /* 0x0000000416027981 */ /* 0x002ea8000c1e1b00 */
[----:B------:R-:W2:Y:S01]  /*2a50*/  LDG.E.64 R4, desc[UR8][R16.64+0x38] ;  /* 0x0000380810047981 */ /* 0x000ea2000c1e1b00 */
[----:B------:R-:W-:Y:S01]  /*2a60*/  VIADD R30, R30, 0x8 ;  /* 0x000000081e1e7836 */ /* 0x000fe20000000000 */
[----:B------:R-:W-:Y:S01]  /*2a70*/  IADD3 R34, PT, PT, R34, 0x8, RZ ;  /* 0x0000000822227810 */ /* 0x000fe20007ffe0ff */
[----:B------:R-:W-:-:S03]  /*2a80*/  VIADD R33, R33, 0x8 ;  /* 0x0000000821217836 */ /* 0x000fc60000000000 */
[----:B------:R-:W-:Y:S01]  /*2a90*/  ISETP.NE.AND P0, PT, R30, RZ, PT ;  /* 0x000000ff1e00720c */ /* 0x000fe20003f05270 */
[----:B--2---:R-:W-:-:S07]  /*2aa0*/  DFMA R2, R2, R18, R4 ;  /* 0x000000120202722b */ /* 0x004fce0000000004 */
[----:B------:R2:W-:Y:S05]  /*2ab0*/  STG.E.64 desc[UR4][R16.64+0x38], R2 ;  /* 0x0000380210007986 */ /* 0x0005ea000c101b04 */
[----:B------:R-:W-:Y:S05]  /*2ac0*/  @P0 BRA `(.L_x_43) ;  /* 0xffffffec00c40947 */ /* 0x000fea000383ffff */
[----:B------:R-:W-:Y:S05]  /*2ad0*/  BSYNC.RECONVERGENT B7 ;  /* 0x0000000000077941 */ /* 0x000fea0003800200 */
.L_x_26:
[----:B------:R-:W1:Y:S01]  /*2ae0*/  LDCU UR4, c[0x0][0x398] ;  /* 0x00007300ff0477ac */ /* 0x000e620008000800 */
[----:B------:R-:W-:Y:S01]  /*2af0*/  IMAD.MOV.U32 R30, RZ, RZ, R34 ;  /* 0x000000ffff1e7224 */ /* 0x000fe200078e0022 */
[----:B-1----:R-:W-:-:S06]  /*2b00*/  ULOP3.LUT UR4, UR4, 0x7ffffff8, URZ, 0xc0, !UPT ;  /* 0x7ffffff804047892 */ /* 0x002fcc000f8ec0ff */
[----:B--2---:R-:W-:-:S07]  /*2b10*/  IMAD.U32 R2, RZ, RZ, UR4 ;  /* 0x00000004ff027e24 */ /* 0x004fce000f8e00ff */
.L_x_25:
[----:B------:R-:W2:Y:S02]  /*2b20*/  LDCU UR4, c[0x0][0x398] ;  /* 0x00007300ff0477ac */ /* 0x000ea40008000800 */
[----:B--2---:R-:W-:-:S04]  /*2b30*/  ULOP3.LUT UR4, UR4, 0x7, URZ, 0xc0, !UPT ;  /* 0x0000000704047892 */ /* 0x004fc8000f8ec0ff */
[----:B------:R-:W-:-:S09]  /*2b40*/  UISETP.NE.AND UP0, UPT, UR4, URZ, UPT ;  /* 0x000000ff0400728c */ /* 0x000fd2000bf05270 */
[----:B------:R-:W-:Y:S05]  /*2b50*/  BRA.U !UP0, `(.L_x_44) ;  /* 0x0000001108107547 */ /* 0x000fea000b800000 */
[----:B------:R-:W-:-:S04]  /*2b60*/  UIADD3 UR4, UPT, UPT, UR4, -0x1, URZ ;  /* 0xffffffff04047890 */ /* 0x000fc8000fffe0ff */
[----:B------:R-:W-:-:S09]  /*2b70*/  UISETP.GE.U32.AND UP0, UPT, UR4, 0x3, UPT ;  /* 0x000000030400788c */ /* 0x000fd2000bf06070 */
[----:B------:R-:W-:Y:S05]  /*2b80*/  BRA.U !UP0, `(.L_x_45) ;  /* 0x0000000908287547 */ /* 0x000fea000b800000 */
[----:B------:R-:W2:Y:S01]  /*2b90*/  LDCU UR4, c[0x0][0x39c] ;  /* 0x00007380ff0477ac */ /* 0x000ea20008000800 */
        /* <DEDUP_REMOVED lines=19> */
.L_x_47:
[----:B------:R-:W-:Y:S05]  /*2cd0*/  BSYNC.RECONVERGENT B6 ;  /* 0x0000000000067941 */ /* 0x000fea0003800200 */
.L_x_46:
[----:B------:R-:W2:Y:S01]  /*2ce0*/  LDC.64 R18, c[0x0][0x388] ;  /* 0x0000e200ff127b82 */ /* 0x000ea20000000a00 */
[----:B------:R-:W-:Y:S01]  /*2cf0*/  R2UR UR4, R26 ;  /* 0x000000001a0472ca */ /* 0x000fe200000e0000 */
[----:B------:R-:W-:Y:S01]  /*2d00*/  IMAD.IADD R3, R2, 0x1, R29 ;  /* 0x0000000102037824 */ /* 0x000fe200078e021d */
[C---:B------:R-:W-:Y:S02]  /*2d10*/  R2UR UR5, R27.reuse ;  /* 0x000000001b0572ca */ /* 0x040fe400000e0000 */
[C---:B------:R-:W-:Y:S02]  /*2d20*/  R2UR UR6, R26.reuse ;  /* 0x000000001a0672ca */ /* 0x040fe400000e0000 */
[C---:B------:R-:W-:Y:S01]  /*2d30*/  R2UR UR7, R27.reuse ;  /* 0x000000001b0772ca */ /* 0x040fe200000e0000 */
[----:B------:R-:W3:Y:S01]  /*2d40*/  LDC.64 R16, c[0x0][0x3a8] ;  /* 0x0000ea00ff107b82 */ /* 0x000ee20000000a00 */
[----:B------:R-:W-:Y:S02]  /*2d50*/  R2UR UR8, R26 ;  /* 0x000000001a0872ca */ /* 0x000fe400000e0000 */
[----:B------:R-:W-:-:S05]  /*2d60*/  R2UR UR9, R27 ;  /* 0x000000001b0972ca */ /* 0x000fca00000e0000 */
[----:B------:R-:W4:Y:S01]  /*2d70*/  LDG.E.64 R4, desc[UR4][R22.64] ;  /* 0x0000000416047981 */ /* 0x000f22000c1e1b00 */
[----:B------:R-:W5:Y:S01]  /*2d80*/  LDCU UR4, c[0x0][0x39c] ;  /* 0x00007380ff0477ac */ /* 0x000f620008000800 */
[----:B--2---:R-:W-:-:S05]  /*2d90*/  IMAD.WIDE R18, R3, 0x8, R18 ;  /* 0x0000000803127825 */ /* 0x004fca00078e0212 */
[----:B-1----:R-:W4:Y:S01]  /*2da0*/  LDG.E.64 R6, desc[UR6][R18.64] ;  /* 0x0000000612067981 */ /* 0x002f22000c1e1b00 */
[----:B---3--:R-:W-:-:S05]  /*2db0*/  IMAD.WIDE R16, R30, 0x8, R16 ;  /* 0x000000081e107825 */ /* 0x008fca00078e0210 */
[----:B------:R-:W4:Y:S01]  /*2dc0*/  LDG.E.64 R8, desc[UR8][R16.64] ;  /* 0x0000000810087981 */ /* 0x000f22000c1e1b00 */
[----:B------:R-:W-:-:S05]  /*2dd0*/  VIADD R0, R30, 0x1 ;  /* 0x000000011e007836 */ /* 0x000fca0000000000 */
[----:B-----5:R-:W-:Y:S01]  /*2de0*/  ISETP.GE.AND P0, PT, R0, UR4, PT ;  /* 0x0000000400007c0c */ /* 0x020fe2000bf06270 */
[----:B------:R-:W-:Y:S01]  /*2df0*/  BSSY.RECONVERGENT B6, `(.L_x_48) ;  /* 0x0000014000067945 */ /* 0x000fe20003800200 */
[----:B----4-:R-:W-:-:S07]  /*2e00*/  DFMA R4, R4, R6, R8 ;  /* 0x000000060404722b */ /* 0x010fce0000000008 */
[----:B------:R1:W-:Y:S04]  /*2e10*/  STG.E.64 desc[UR6][R16.64], R4 ;  /* 0x0000000410007986 */ /* 0x0003e8000c101b06 */
[----:B------:R-:W-:Y:S05]  /*2e20*/  @!P0 BRA `(.L_x_49) ;  /* 0x0000000000408947 */ /* 0x000fea0003800000 */
[----:B------:R-:W-:Y:S01]  /*2e30*/  MOV R14, 0x8 ;  /* 0x00000008000e7802 */ /* 0x000fe20000000f00 */
        /* <DEDUP_REMOVED lines=15> */
.L_x_49:
[----:B------:R-:W-:Y:S05]  /*2f30*/  BSYNC.RECONVERGENT B6 ;  /* 0x0000000000067941 */ /* 0x000fea0003800200 */
.L_x_48:
        /* <DEDUP_REMOVED lines=10> */
[----:B------:R-:W-:Y:S01]  /*2fe0*/  IADD3 R0, PT, PT, R30, 0x2, RZ ;  /* 0x000000021e007810 */ /* 0x000fe20007ffe0ff */
[----:B------:R-:W-:Y:S03]  /*2ff0*/  BSSY.RECONVERGENT B6, `(.L_x_50) ;  /* 0x0000015000067945 */ /* 0x000fe60003800200 */
[----:B-1----:R-:W-:Y:S01]  /*3000*/  ISETP.GE.AND P0, PT, R0, UR4, PT ;  /* 0x0000000400007c0c */ /* 0x002fe2000bf06270 */
[----:B--2---:R-:W-:-:S07]  /*3010*/  DFMA R4, R4, R6, R8 ;  /* 0x000000060404722b */ /* 0x004fce0000000008 */
[----:B------:R1:W-:Y:S05]  /*3020*/  STG.E.64 desc[UR6][R16.64+0x8], R4 ;  /* 0x0000080410007986 */ /* 0x0003ea000c101b06 */
        /* <DEDUP_REMOVED lines=17> */
.L_x_51:
[----:B------:R-:W-:Y:S05]  /*3140*/  BSYNC.RECONVERGENT B6 ;  /* 0x0000000000067941 */ /* 0x000fea0003800200 */
.L_x_50:
        /* <DEDUP_REMOVED lines=24> */
[----:B-1----:R-:W-:Y:S01]  /*32d0*/  IMAD.U32 R4, RZ, RZ, UR4 ;  /* 0x00000004ff047e24 */ /* 0x002fe2000f8e00ff */
[----:B------:R-:W-:Y:S01]  /*32e0*/  MOV R5, UR5 ;  /* 0x0000000500057c02 */ /* 0x000fe20008000f00 */
[----:B--2---:R-:W-:-:S02]  /*32f0*/  IMAD.U32 R6, RZ, RZ, UR6 ;  /* 0x00000006ff067e24 */ /* 0x004fc4000f8e00ff */
[----:B------:R-:W-:Y:S02]  /*3300*/  IMAD.U32 R7, RZ, RZ, UR7 ;  /* 0x00000007ff077e24 */ /* 0x000fe4000f8e00ff */
[----:B----4-:R-:W-:Y:S02]  /*3310*/  IMAD.U32 R10, RZ, RZ, UR8 ;  /* 0x00000008ff0a7e24 */ /* 0x010fe4000f8e00ff */
[----:B------:R-:W-:-:S07]  /*3320*/  IMAD.U32 R11, RZ, RZ, UR9 ;  /* 0x00000009ff0b7e24 */ /* 0x000fce000f8e00ff */
[----:B------:R-:W-:-:S07]  /*3330*/  LEPC R20, `(.L_x_53) ;  /* 0x000000001014794e */ /* 0x000fce0000000000 */
[----:B0--3--:R-:W-:Y:S05]  /*3340*/  CALL.ABS.NOINC R14 ;  /* 0x000000000e007343 */ /* 0x009fea0003c00000 */
.L_x_53:
[----:B------:R-:W-:Y:S05]  /*3350*/  BSYNC.RECONVERGENT B6 ;  /* 0x0000000000067941 */ /* 0x000fea0003800200 */
.L_x_52:
        /* <DEDUP_REMOVED lines=9> */
[----:B------:R-:W-:Y:S02]  /*33f0*/  VIADD R30, R30, 0x4 ;  /* 0x000000041e1e7836 */ /* 0x000fe40000000000 */
[----:B------:R-:W-:Y:S01]  /*3400*/  VIADD R2, R2, 0x4 ;  /* 0x0000000402027836 */ /* 0x000fe20000000000 */
[----:B--2---:R-:W-:-:S07]  /*3410*/  DFMA R4, R4, R18, R6 ;  /* 0x000000120404722b */ /* 0x004fce0000000006 */
[----:B------:R2:W-:Y:S04]  /*3420*/  STG.E.64 desc[UR4][R16.64+0x18], R4 ;  /* 0x0000180410007986 */ /* 0x0005e8000c101b04 */
.L_x_45:
[----:B------:R-:W3:Y:S02]  /*3430*/  LDCU UR4, c[0x0][0x398] ;  /* 0x00007300ff0477ac */ /* 0x000ee40008000800 */
[----:B---3--:R-:W-:-:S09]  /*3440*/  ULOP3.LUT UP0, UR4, UR4, 0x3, URZ, 0xc0, !UPT ;  /* 0x0000000304047892 */ /* 0x008fd2000f80c0ff */
[----:B------:R-:W-:Y:S05]  /*3450*/  BRA.U !UP0, `(.L_x_44) ;  /* 0x0000000508d07547 */ /* 0x000fea000b800000 */
[----:B------:R-:W-:-:S09]  /*3460*/  UISETP.NE.AND UP0, UPT, UR4, 0x1, UPT ;  /* 0x000000010400788c */ /* 0x000fd2000bf05270 */
[----:B------:R-:W-:Y:S05]  /*3470*/  BRA.U !UP0, `(.L_x_54) ;  /* 0x0000000508207547 */ /* 0x000fea000b800000 */
[----:B------:R-:W3:Y:S01]  /*3480*/  LDCU UR4, c[0x0][0x39c] ;  /* 0x00007380ff0477ac */ /* 0x000ee20008000800 */
[----:B------:R-:W-:Y:S01]  /*3490*/  BSSY.RECONVERGENT B6, `(.L_x_55) ;  /* 0x0000013000067945 */ /* 0x000fe20003800200 */
[----:B---3--:R-:W-:-:S13]  /*34a0*/  ISETP.GE.AND P0, PT, R30, UR4, PT ;  /* 0x000000041e007c0c */ /* 0x008fda000bf06270 */
[----:B------:R-:W-:Y:S05]  /*34b0*/  @!P0 BRA `(.L_x_56) ;  /* 0x0000000000408947 */ /* 0x000fea0003800000 */
[----:B------:R-:W-:Y:S01]  /*34c0*/  MOV R14, 0x8 ;  /* 0x00000008000e7802 */ /* 0x000fe20000000f00 */
[----:B------:R-:W2:Y:S01]  /*34d0*/  LDCU.64 UR4, c[0x4][0x60] ;  /* 0x01000c00ff0477ac */ /* 0x000ea20008000a00 */
[----:B------:R-:W-:Y:S02]  /*34e0*/  IMAD.MOV.U32 R8, RZ, RZ, 0x53 ;  /* 0x00000053ff087424 */ /* 0x000fe400078e00ff */
[----:B------:R-:W-:Y:S01]  /*34f0*/  IMAD.MOV.U32 R12, RZ, RZ, 0x1 ;  /* 0x00000001ff0c7424 */ /* 0x000fe200078e00ff */
[----:B------:R-:W1:Y:S01]  /*3500*/  LDCU.64 UR6, c[0x4][0x28] ;  /* 0x01000500ff0677ac */ /* 0x000e620008000a00 */
[----:B------:R-:W3:Y:S01]  /*3510*/  LDC.64 R14, c[0x4][R14] ;  /* 0x010000000e0e7b82 */ /* 0x000ee20000000a00 */
[----:B------:R-:W-:Y:S01]  /*3520*/  IMAD.MOV.U32 R13, RZ, RZ, RZ ;  /* 0x000000ffff0d7224 */ /* 0x000fe200078e00ff */
[----:B------:R-:W4:Y:S01]  /*3530*/  LDCU.64 UR8, c[0x4][0x10] ;  /* 0x01000200ff0877ac */ /* 0x000f220008000a00 */
[----:B--2---:R-:W-:Y:S02]  /*3540*/  IMAD.U32 R4, RZ, RZ, UR4 ;  /* 0x00000004ff047e24 */ /* 0x004fe4000f8e00ff */
[----:B------:R-:W-:Y:S01]  /*3550*/  IMAD.U32 R5, RZ, RZ, UR5 ;  /* 0x00000005ff057e24 */ /* 0x000fe2000f8e00ff */
[----:B-1----:R-:W-:Y:S01]  /*3560*/  MOV R6, UR6 ;  /* 0x0000000600067c02 */ /* 0x002fe20008000f00 */
[----:B------:R-:W-:-:S02]  /*3570*/  IMAD.U32 R7, RZ, RZ, UR7 ;  /* 0x00000007ff077e24 */ /* 0x000fc4000f8e00ff */
[----:B----4-:R-:W-:Y:S02]  /*3580*/  IMAD.U32 R10, RZ, RZ, UR8 ;  /* 0x00000008ff0a7e24 */ /* 0x010fe4000f8e00ff */
[----:B------:R-:W-:-:S07]  /*3590*/  IMAD.U32 R11, RZ, RZ, UR9 ;  /* 0x00000009ff0b7e24 */ /* 0x000fce000f8e00ff */
[----:B------:R-:W-:-:S07]  /*35a0*/  LEPC R20, `(.L_x_56) ;  /* 0x000000001014794e */ /* 0x000fce0000000000 */
[----:B0--3--:R-:W-:Y:S05]  /*35b0*/  CALL.ABS.NOINC R14 ;  /* 0x000000000e007343 */ /* 0x009fea0003c00000 */
.L_x_56:
[----:B------:R-:W-:Y:S05]  /*35c0*/  BSYNC.RECONVERGENT B6 ;  /* 0x0000000000067941 */ /* 0x000fea0003800200 */
.L_x_55:
[----:B------:R-:W3:Y:S01]  /*35d0*/  LDC.64 R18, c[0x0][0x388] ;  /* 0x0000e200ff127b82 */ /* 0x000ee20000000a00 */
[----:B------:R-:W-:Y:S01]  /*35e0*/  R2UR UR4, R26 ;  /* 0x000000001a0472ca */ /* 0x000fe200000e0000 */
[----:B------:R-:W-:Y:S01]  /*35f0*/  IMAD.IADD R3, R2, 0x1, R29 ;  /* 0x0000000102037824 */ /* 0x000fe200078e021d */
[C---:B------:R-:W-:Y:S02]  /*3600*/  R2UR UR5, R27.reuse ;  /* 0x000000001b0572ca */ /* 0x040fe400000e0000 */
[C---:B------:R-:W-:Y:S02]  /*3610*/  R2UR UR6, R26.reuse ;  /* 0x000000001a0672ca */ /* 0x040fe400000e0000 */
[C---:B------:R-:W-:Y:S01]  /*3620*/  R2UR UR7, R27.reuse ;  /* 0x000000001b0772ca */ /* 0x040fe200000e0000 */
[----:B--2---:R-:W2:Y:S01]  /*3630*/  LDC.64 R16, c[0x0][0x3a8] ;  /* 0x0000ea00ff107b82 */ /* 0x004ea20000000a00 */
[----:B------:R-:W-:Y:S02]  /*3640*/  R2UR UR8, R26 ;  /* 0x000000001a0872ca */ /* 0x000fe400000e0000 */
[----:B------:R-:W-:-:S05]  /*3650*/  R2UR UR9, R27 ;  /* 0x000000001b0972ca */ /* 0x000fca00000e0000 */
[----:B------:R-:W4:Y:S01]  /*3660*/  LDG.E.64 R4, desc[UR4][R22.64] ;  /* 0x0000000416047981 */ /* 0x000f22000c1e1b00 */
[----:B------:R-:W5:Y:S01]  /*3670*/  LDCU UR4, c[0x0][0x39c] ;  /* 0x00007380ff0477ac */ /* 0x000f620008000800 */
[----:B---3--:R-:W-:-:S05]  /*3680*/  IMAD.WIDE R18, R3, 0x8, R18 ;  /* 0x0000000803127825 */ /* 0x008fca00078e0212 */
[----:B-1----:R-:W4:Y:S01]  /*3690*/  LDG.E.64 R6, desc[UR6][R18.64] ;  /* 0x0000000612067981 */ /* 0x002f22000c1e1b00 */
[----:B--2---:R-:W-:-:S05]  /*36a0*/  IMAD.WIDE R16, R30, 0x8, R16 ;  /* 0x000000081e107825 */ /* 0x004fca00078e0210 */
        /* <DEDUP_REMOVED lines=23> */
.L_x_58:
[----:B------:R-:W-:Y:S05]  /*3820*/  BSYNC.RECONVERGENT B6 ;  /* 0x0000000000067941 */ /* 0x000fea0003800200 */
.L_x_57:
        /* <DEDUP_REMOVED lines=13> */
.L_x_54:
[----:B------:R-:W4:Y:S02]  /*3900*/  LDCU UR4, c[0x0][0x398] ;  /* 0x00007300ff0477ac */ /* 0x000f240008000800 */
[----:B----4-:R-:W-:-:S04]  /*3910*/  ULOP3.LUT UR4, UR4, 0x1, URZ, 0xc0, !UPT ;  /* 0x0000000104047892 */ /* 0x010fc8000f8ec0ff */
[----:B------:R-:W-:-:S09]  /*3920*/  UISETP.NE.U32.AND UP0, UPT, UR4, 0x1, UPT ;  /* 0x000000010400788c */ /* 0x000fd2000bf05070 */
[----:B------:R-:W-:Y:S05]  /*3930*/  BRA.U UP0, `(.L_x_44) ;  /* 0x0000000100987547 */ /* 0x000fea000b800000 */
[----:B------:R-:W4:Y:S01]  /*3940*/  LDCU UR4, c[0x0][0x39c] ;  /* 0x00007380ff0477ac */ /* 0x000f220008000800 */
[----:B------:R-:W-:Y:S01]  /*3950*/  BSSY.RECONVERGENT B6, `(.L_x_59) ;  /* 0x0000013000067945 */ /* 0x000fe20003800200 */
[----:B----4-:R-:W-:-:S13]  /*3960*/  ISETP.GE.AND P0, PT, R30, UR4, PT ;  /* 0x000000041e007c0c */ /* 0x010fda000bf06270 */
[----:B------:R-:W-:Y:S05]  /*3970*/  @!P0 BRA `(.L_x_60) ;  /* 0x0000000000408947 */ /* 0x000fea0003800000 */
[----:B------:R-:W-:Y:S01]  /*3980*/  MOV R14, 0x8 ;  /* 0x00000008000e7802 */ /* 0x000fe20000000f00 */
[----:B------:R-:W2:Y:S01]  /*3990*/  LDCU.64 UR4, c[0x4][0x60] ;  /* 0x01000c00ff0477ac */ /* 0x000ea20008000a00 */
[----:B------:R-:W-:Y:S02]  /*39a0*/  IMAD.MOV.U32 R8, RZ, RZ, 0x53 ;  /* 0x00000053ff087424 */ /* 0x000fe400078e00ff */
[----:B------:R-:W-:Y:S01]  /*39b0*/  IMAD.MOV.U32 R12, RZ, RZ, 0x1 ;  /* 0x00000001ff0c7424 */ /* 0x000fe200078e00ff */
[----:B------:R-:W1:Y:S01]  /*39c0*/  LDCU.64 UR6, c[0x4][0x28] ;  /* 0x01000500ff0677ac */ /* 0x000e620008000a00 */
[----:B------:R-:W4:Y:S01]  /*39d0*/  LDC.64 R14, c[0x4][R14] ;  /* 0x010000000e0e7b82 */ /* 0x000f220000000a00 */
[----:B------:R-:W-:Y:S01]  /*39e0*/  IMAD.MOV.U32 R13, RZ, RZ, RZ ;  /* 0x000000ffff0d7224 */ /* 0x000fe200078e00ff */
[----:B------:R-:W5:Y:S01]  /*39f0*/  LDCU.64 UR8, c[0x4][0x10] ;  /* 0x01000200ff0877ac */ /* 0x000f620008000a00 */
[----:B--23--:R-:W-:Y:S02]  /*3a00*/  IMAD.U32 R4, RZ, RZ, UR4 ;  /* 0x00000004ff047e24 */ /* 0x00cfe4000f8e00ff */
[----:B------:R-:W-:Y:S01]  /*3a10*/  IMAD.U32 R5, RZ, RZ, UR5 ;  /* 0x00000005ff057e24 */ /* 0x000fe2000f8e00ff */
[----:B-1----:R-:W-:Y:S01]  /*3a20*/  MOV R6, UR6 ;  /* 0x0000000600067c02 */ /* 0x002fe20008000f00 */
[----:B------:R-:W-:-:S02]  /*3a30*/  IMAD.U32 R7, RZ, RZ, UR7 ;  /* 0x00000007ff077e24 */ /* 0x000fc4000f8e00ff */
[----:B-----5:R-:W-:Y:S02]  /*3a40*/  IMAD.U32 R10, RZ, RZ, UR8 ;  /* 0x00000008ff0a7e24 */ /* 0x020fe4000f8e00ff */
[----:B------:R-:W-:-:S07]  /*3a50*/  IMAD.U32 R11, RZ, RZ, UR9 ;  /* 0x00000009ff0b7e24 */ /* 0x000fce000f8e00ff */
[----:B------:R-:W-:-:S07]  /*3a60*/  LEPC R20, `(.L_x_60) ;  /* 0x000000001014794e */ /* 0x000fce0000000000 */
[----:B0---4-:R-:W-:Y:S05]  /*3a70*/  CALL.ABS.NOINC R14 ;  /* 0x000000000e007343 */ /* 0x011fea0003c00000 */
.L_x_60:
[----:B------:R-:W-:Y:S05]  /*3a80*/  BSYNC.RECONVERGENT B6 ;  /* 0x0000000000067941 */ /* 0x000fea0003800200 */
.L_x_59:
[----:B--23--:R-:W2:Y:S01]  /*3a90*/  LDC.64 R4, c[0x0][0x388] ;  /* 0x0000e200ff047b82 */ /* 0x00cea20000000a00 */
[----:B------:R-:W-:Y:S01]  /*3aa0*/  R2UR UR4, R26 ;  /* 0x000000001a0472ca */ /* 0x000fe200000e0000 */
[----:B------:R-:W-:Y:S01]  /*3ab0*/  IMAD.IADD R3, R2, 0x1, R29 ;  /* 0x0000000102037824 */ /* 0x000fe200078e021d */
[C---:B------:R-:W-:Y:S02]  /*3ac0*/  R2UR UR5, R27.reuse ;  /* 0x000000001b0572ca */ /* 0x040fe400000e0000 */
[C---:B------:R-:W-:Y:S02]  /*3ad0*/  R2UR UR6, R26.reuse ;  /* 0x000000001a0672ca */ /* 0x040fe400000e0000 */
[C---:B------:R-:W-:Y:S01]  /*3ae0*/  R2UR UR7, R27.reuse ;  /* 0x000000001b0772ca */ /* 0x040fe200000e0000 */
[----:B-1----:R-:W1:Y:S01]  /*3af0*/  LDC.64 R6, c[0x0][0x3a8] ;  /* 0x0000ea00ff067b82 */ /* 0x002e620000000a00 */
[----:B------:R-:W-:Y:S02]  /*3b00*/  R2UR UR8, R26 ;  /* 0x000000001a0872ca */ /* 0x000fe400000e0000 */
[----:B------:R-:W-:-:S05]  /*3b10*/  R2UR UR9, R27 ;  /* 0x000000001b0972ca */ /* 0x000fca00000e0000 */
[----:B------:R-:W3:Y:S01]  /*3b20*/  LDG.E.64 R22, desc[UR4][R22.64] ;  /* 0x0000000416167981 */ /* 0x000ee2000c1e1b00 */
[----:B--2---:R-:W-:-:S06]  /*3b30*/  IMAD.WIDE R2, R3, 0x8, R4 ;  /* 0x0000000803027825 */ /* 0x004fcc00078e0204 */
[----:B------:R-:W3:Y:S01]  /*3b40*/  LDG.E.64 R2, desc[UR6][R2.64] ;  /* 0x0000000602027981 */ /* 0x000ee2000c1e1b00 */
[----:B-1----:R-:W-:-:S05]  /*3b50*/  IMAD.WIDE R6, R30, 0x8, R6 ;  /* 0x000000081e067825 */ /* 0x002fca00078e0206 */
[----:B------:R-:W3:Y:S01]  /*3b60*/  LDG.E.64 R4, desc[UR8][R6.64] ;  /* 0x0000000806047981 */ /* 0x000ee2000c1e1b00 */
[----:B------:R-:W-:Y:S01]  /*3b70*/  VIADD R30, R30, 0x1 ;  /* 0x000000011e1e7836 */ /* 0x000fe20000000000 */
[----:B---3--:R-:W-:-:S07]  /*3b80*/  DFMA R4, R22, R2, R4 ;  /* 0x000000021604722b */ /* 0x008fce0000000004 */
[----:B------:R4:W-:Y:S04]  /*3b90*/  STG.E.64 desc[UR4][R6.64], R4 ;  /* 0x0000000406007986 */ /* 0x0009e8000c101b04 */
.L_x_44:
[----:B------:R-:W-:-:S13]  /*3ba0*/  ISETP.NE.AND P0, PT, R32, RZ, PT ;  /* 0x000000ff2000720c */ /* 0x000fda0003f05270 */
[----:B------:R-:W-:Y:S05]  /*3bb0*/  @P0 BRA `(.L_x_61) ;  /* 0xffffffdc00400947 */ /* 0x000fea000383ffff */
[----:B------:R-:W-:Y:S05]  /*3bc0*/  BSYNC.RECONVERGENT B8 ;  /* 0x0000000000087941 */ /* 0x000fea0003800200 */
.L_x_24:
[----:B------:R-:W5:Y:S01]  /*3bd0*/  LDCU UR4, c[0x0][0x384] ;  /* 0x00007080ff0477ac */ /* 0x000f620008000800 */
[----:B------:R-:W-:Y:S01]  /*3be0*/  ISETP.GE.AND P0, PT, R30, R31, PT ;  /* 0x0000001f1e00720c */ /* 0x000fe20003f06270 */
[----:B-----5:R-:W-:-:S12]  /*3bf0*/  VIADD R29, R29, UR4 ;  /* 0x000000041d1d7c36 */ /* 0x020fd80008000000 */
[----:B------:R-:W-:Y:S05]  /*3c00*/  @!P0 BRA `(.L_x_62) ;  /* 0xffffffdc00248947 */ /* 0x000fea000383ffff */
[----:B------:R-:W-:Y:S05]  /*3c10*/  EXIT ;  /* 0x000000000000794d */ /* 0x000fea0003800000 */
.L_x_63:
        /* <DEDUP_REMOVED lines=14> */
.L_x_69:


//--------------------- .text.powers              --------------------------
	.section	.text.powers,"ax",@progbits
	.align	128
        .global         powers
        .type           powers,@function
        .size           powers,(.L_x_70 - powers)
        .other          powers,@"STO_CUDA_ENTRY STV_DEFAULT"
powers:
.text.powers:
[----:B------:R-:W-:Y:S01]  /*0000*/  LDC R1, c[0x0][0x37c] ;  /* 0x0000df00ff017b82 */ /* 0x000fe20000000800 */
[----:B------:R-:W0:Y:S07]  /*0010*/  S2R R7, SR_CTAID.X ;  /* 0x0000000000077919 */ /* 0x000e2e0000002500 */
[----:B------:R-:W1:Y:S01]  /*0020*/  LDC.64 R2, c[0x0][0x388] ;  /* 0x0000e200ff027b82 */ /* 0x000e620000000a00 */
[----:B------:R-:W0:Y:S01]  /*0030*/  LDCU UR4, c[0x0][0x360] ;  /* 0x00006c00ff0477ac */ /* 0x000e220008000800 */
[----:B------:R-:W0:Y:S01]  /*0040*/  S2R R0, SR_TID.X ;  /* 0x0000000000007919 */ /* 0x000e220000002100 */
[----:B------:R-:W2:Y:S05]  /*0050*/  LDCU.64 UR6, c[0x0][0x358] ;  /* 0x00006b00ff0677ac */ /* 0x000eaa0008000a00 */
[----:B------:R-:W3:Y:S08]  /*0060*/  LDC R8, c[0x0][0x380] ;  /* 0x0000e000ff087b82 */ /* 0x000ef00000000800 */
[----:B------:R-:W4:Y:S01]  /*0070*/  LDC.64 R4, c[0x0][0x390] ;  /* 0x0000e400ff047b82 */ /* 0x000f220000000a00 */
[----:B0-----:R-:W-:-:S04]  /*0080*/  IMAD R7, R7, UR4, R0 ;  /* 0x0000000407077c24 */ /* 0x001fc8000f8e0200 */
[----:B-1----:R-:W-:-:S06]  /*0090*/  IMAD.WIDE R2, R7, 0x8, R2 ;  /* 0x0000000807027825 */ /* 0x002fcc00078e0202 */
[----:B--2---:R-:W2:Y:S01]  /*00a0*/  LDG.E.64 R2, desc[UR6][R2.64] ;  /* 0x0000000602027981 */ /* 0x004ea2000c1e1b00 */
[----:B---3--:R-:W-:Y:S01]  /*00b0*/  ISETP.GE.AND P0, PT, R8, 0x2, PT ;  /* 0x000000020800780c */ /* 0x008fe20003f06270 */
[----:B------:R-:W-:-:S04]  /*00c0*/  IMAD R9, R7, R8, RZ ;  /* 0x0000000807097224 */ /* 0x000fc800078e02ff */
[----:B----4-:R-:W-:-:S05]  /*00d0*/  IMAD.WIDE R6, R9, 0x8, R4 ;  /* 0x0000000809067825 */ /* 0x010fca00078e0204 */
[----:B--2---:R0:W-:Y:S03]  /*00e0*/  STG.E.64 desc[UR6][R6.64], R2 ;  /* 0x0000000206007986 */ /* 0x0041e6000c101b06 */
[----:B------:R-:W-:Y:S05]  /*00f0*/  @!P0 EXIT ;  /* 0x000000000000894d */ /* 0x000fea0003800000 */
[C---:B0-----:R-:W-:Y:S02]  /*0100*/  VIADD R6, R8.reuse, 0xfffffffe ;  /* 0xfffffffe08067836 */ /* 0x041fe40000000000 */
[----:B------:R-:W-:Y:S02]  /*0110*/  VIADD R0, R8, 0xffffffff ;  /* 0xffffffff08007836 */ /* 0x000fe40000000000 */
[----:B------:R-:W-:Y:S01]  /*0120*/  IMAD.MOV.U32 R7, RZ, RZ, R3 ;  /* 0x000000ffff077224 */ /* 0x000fe200078e0003 */
[----:B------:R-:W-:Y:S02]  /*0130*/  ISETP.GE.U32.AND P1, PT, R6, 0x7, PT ;  /* 0x000000070600780c */ /* 0x000fe40003f26070 */
[----:B------:R-:W-:Y:S02]  /*0140*/  LOP3.LUT R8, R0, 0x7, RZ, 0xc0, !PT ;  /* 0x0000000700087812 */ /* 0x000fe400078ec0ff */
[----:B------:R-:W-:Y:S02]  /*0150*/  MOV R6, R2 ;  /* 0x0000000200067202 */ /* 0x000fe40000000f00 */
[----:B------:R-:W-:-:S07]  /*0160*/  ISETP.NE.AND P0, PT, R8, RZ, PT ;  /* 0x000000ff0800720c */ /* 0x000fce0003f05270 */
[----:B------:R-:W-:Y:S06]  /*0170*/  @!P1 BRA `(.L_x_64) ;  /* 0x0000000000789947 */ /* 0x000fec0003800000 */
[----:B------:R-:W0:Y:S01]  /*0180*/  LDCU.64 UR4, c[0x0][0x390] ;  /* 0x00007200ff0477ac */ /* 0x000e220008000a00 */
[----:B------:R-:W-:Y:S01]  /*0190*/  LOP3.LUT R10, R0, 0xfffffff8, RZ, 0xc0, !PT ;  /* 0xfffffff8000a7812 */ /* 0x000fe200078ec0ff */
[----:B------:R-:W-:Y:S01]  /*01a0*/  IMAD.MOV.U32 R7, RZ, RZ, R3 ;  /* 0x000000ffff077224 */ /* 0x000fe200078e0003 */
[----:B------:R-:W-:Y:S02]  /*01b0*/  MOV R6, R2 ;  /* 0x0000000200067202 */ /* 0x000fe40000000f00 */
[----:B------:R-:W-:Y:S01]  /*01c0*/  IADD3 R26, PT, PT, -R10, RZ, RZ ;  /* 0x000000ff0a1a7210 */ /* 0x000fe20007ffe1ff */
[----:B0-----:R-:W-:-:S04]  /*01d0*/  UIADD3 UR4, UP0, UPT, UR4, 0x20, URZ ;  /* 0x0000002004047890 */ /* 0x001fc8000ff1e0ff */
[----:B------:R-:W-:-:S12]  /*01e0*/  UIADD3.X UR5, UPT, UPT, URZ, UR5, URZ, UP0, !UPT ;  /* 0x00000005ff057290 */ /* 0x000fd800087fe4ff */
.L_x_65:
[----:B0-----:R-:W-:Y:S01]  /*01f0*/  DMUL R22, R2, R6 ;  /* 0x0000000602167228 */ /* 0x001fe20000000000 */
[----:B------:R-:W-:Y:S01]  /*0200*/  VIADD R26, R26, 0x8 ;  /* 0x000000081a1a7836 */ /* 0x000fe20000000000 */
[----:B------:R-:W-:Y:S01]  /*0210*/  MOV R25, UR5 ;  /* 0x0000000500197c02 */ /* 0x000fe20008000f00 */
[----:B------:R-:W-:-:S03]  /*0220*/  IMAD.U32 R24, RZ, RZ, UR4 ;  /* 0x00000004ff187e24 */ /* 0x000fc6000f8e00ff */
[----:B------:R-:W-:Y:S01]  /*0230*/  ISETP.NE.AND P1, PT, R26, RZ, PT ;  /* 0x000000ff1a00720c */ /* 0x000fe20003f25270 */
[C---:B------:R-:W-:Y:S01]  /*0240*/  IMAD.WIDE R24, R9.reuse, 0x8, R24 ;  /* 0x0000000809187825 */ /* 0x040fe200078e0218 */
[----:B------:R-:W-:Y:S01]  /*0250*/  DMUL R10, R2, R22 ;  /* 0x00000016020a7228 */ /* 0x000fe20000000000 */
[----:B------:R-:W-:-:S03]  /*0260*/  IADD3 R9, PT, PT, R9, 0x8, RZ ;  /* 0x0000000809097810 */ /* 0x000fc60007ffe0ff */
[----:B------:R0:W-:Y:S04]  /*0270*/  STG.E.64 desc[UR6][R24.64+-0x18], R22 ;  /* 0xffffe81618007986 */ /* 0x0001e8000c101b06 */
[C---:B------:R-:W-:Y:S01]  /*0280*/  DMUL R12, R2.reuse, R10 ;  /* 0x0000000a020c7228 */ /* 0x040fe20000000000 */
[----:B------:R0:W-:Y:S06]  /*0290*/  STG.E.64 desc[UR6][R24.64+-0x10], R10 ;  /* 0xfffff00a18007986 */ /* 0x0001ec000c101b06 */
[----:B------:R0:W-:Y:S01]  /*02a0*/  STG.E.64 desc[UR6][R24.64+-0x8], R12 ;  /* 0xfffff80c18007986 */ /* 0x0001e2000c101b06 */
[----:B------:R-:W-:-:S07]  /*02b0*/  DMUL R14, R2, R12 ;  /* 0x0000000c020e7228 */ /* 0x000fce0000000000 */
        /* <DEDUP_REMOVED lines=9> */
[----:B------:R-:W-:Y:S05]  /*0350*/  @P1 BRA `(.L_x_65) ;  /* 0xfffffffc00a41947 */ /* 0x000fea000383ffff */
.L_x_64:
[----:B------:R-:W-:Y:S05]  /*0360*/  @!P0 EXIT ;  /* 0x000000000000894d */ /* 0x000fea0003800000 */
[----:B------:R-:W-:Y:S02]  /*0370*/  ISETP.GE.U32.AND P0, PT, R8, 0x4, PT ;  /* 0x000000040800780c */ /* 0x000fe40003f06070 */
[----:B0-----:R-:W-:-:S04]  /*0380*/  LOP3.LUT R18, R0, 0x3, RZ, 0xc0, !PT ;  /* 0x0000000300127812 */ /* 0x001fc800078ec0ff */
[----:B------:R-:W-:-:S07]  /*0390*/  ISETP.NE.AND P1, PT, R18, RZ, PT ;  /* 0x000000ff1200720c */ /* 0x000fce0003f25270 */
[----:B------:R-:W-:Y:S06]  /*03a0*/  @!P0 BRA `(.L_x_66) ;  /* 0x0000000000288947 */ /* 0x000fec0003800000 */
[----:B------:R-:W-:Y:S01]  /*03b0*/  DMUL R10, R2, R6 ;  /* 0x00000006020a7228 */ /* 0x000fe20000000000 */
[----:B------:R-:W-:-:S04]  /*03c0*/  IMAD.WIDE R12, R9, 0x8, R4 ;  /* 0x00000008090c7825 */ /* 0x000fc800078e0204 */
[----:B------:R-:W-:Y:S02]  /*03d0*/  VIADD R9, R9, 0x4 ;  /* 0x0000000409097836 */ /* 0x000fe40000000000 */
[----:B------:R0:W-:Y:S01]  /*03e0*/  STG.E.64 desc[UR6][R12.64+0x8], R10 ;  /* 0x0000080a0c007986 */ /* 0x0001e2000c101b06 */
[----:B------:R-:W-:-:S07]  /*03f0*/  DMUL R14, R2, R10 ;  /* 0x0000000a020e7228 */ /* 0x000fce0000000000 */
[----:B------:R0:W-:Y:S01]  /*0400*/  STG.E.64 desc[UR6][R12.64+0x10], R14 ;  /* 0x0000100e0c007986 */ /* 0x0001e2000c101b06 */
[----:B------:R-:W-:-:S07]  /*0410*/  DMUL R16, R2, R14 ;  /* 0x0000000e02107228 */ /* 0x000fce0000000000 */
[----:B------:R0:W-:Y:S01]  /*0420*/  STG.E.64 desc[UR6][R12.64+0x18], R16 ;  /* 0x000018100c007986 */ /* 0x0001e2000c101b06 */
[----:B------:R-:W-:-:S07]  /*0430*/  DMUL R6, R2, R16 ;  /* 0x0000001002067228 */ /* 0x000fce0000000000 */
[----:B------:R0:W-:Y:S04]  /*0440*/  STG.E.64 desc[UR6][R12.64+0x20], R6 ;  /* 0x000020060c007986 */ /* 0x0001e8000c101b06 */
.L_x_66:
[----:B------:R-:W-:Y:S05]  /*0450*/  @!P1 EXIT ;  /* 0x000000000000994d */ /* 0x000fea0003800000 */
[----:B------:R-:W-:Y:S02]  /*0460*/  ISETP.NE.AND P0, PT, R18, 0x1, PT ;  /* 0x000000011200780c */ /* 0x000fe40003f05270 */
[----:B------:R-:W-:-:S04]  /*0470*/  LOP3.LUT R0, R0, 0x1, RZ, 0xc0, !PT ;  /* 0x0000000100007812 */ /* 0x000fc800078ec0ff */
[----:B------:R-:W-:-:S07]  /*0480*/  ISETP.NE.U32.AND P1, PT, R0, 0x1, PT ;  /* 0x000000010000780c */ /* 0x000fce0003f25070 */
[----:B0-----:R-:W-:Y:S01]  /*0490*/  @P0 DMUL R10, R2, R6 ;  /* 0x00000006020a0228 */ /* 0x001fe20000000000 */
[C---:B------:R-:W-:Y:S01]  /*04a0*/  @P0 IMAD.WIDE R12, R9.reuse, 0x8, R4 ;  /* 0x00000008090c0825 */ /* 0x040fe200078e0204 */
[----:B------:R-:W-:-:S05]  /*04b0*/  @P0 IADD3 R9, PT, PT, R9, 0x2, RZ ;  /* 0x0000000209090810 */ /* 0x000fca0007ffe0ff */
[----:B------:R0:W-:Y:S01]  /*04c0*/  @P0 STG.E.64 desc[UR6][R12.64+0x8], R10 ;  /* 0x0000080a0c000986 */ /* 0x0001e2000c101b06 */
[----:B------:R-:W-:-:S07]  /*04d0*/  @P0 DMUL R6, R2, R10 ;  /* 0x0000000a02060228 */ /* 0x000fce0000000000 */
[----:B------:R0:W-:Y:S01]  /*04e0*/  @P0 STG.E.64 desc[UR6][R12.64+0x10], R6 ;  /* 0x000010060c000986 */ /* 0x0001e2000c101b06 */
[----:B------:R-:W-:Y:S05]  /*04f0*/  @P1 EXIT ;  /* 0x000000000000194d */ /* 0x000fea0003800000 */
[----:B------:R-:W-:Y:S01]  /*0500*/  DMUL R2, R2, R6 ;  /* 0x0000000602027228 */ /* 0x000fe20000000000 */
[----:B------:R-:W-:-:S06]  /*0510*/  IMAD.WIDE R4, R9, 0x8, R4 ;  /* 0x0000000809047825 */ /* 0x000fcc00078e0204 */
[----:B------:R-:W-:Y:S01]  /*0520*/  STG.E.64 desc[UR6][R4.64+0x8], R2 ;  /* 0x0000080204007986 */ /* 0x000fe2000c101b06 */
[----:B------:R-:W-:Y:S05]  /*0530*/  EXIT ;  /* 0x000000000000794d */ /* 0x000fea0003800000 */
.L_x_67:
        /* <DEDUP_REMOVED lines=12> */
.L_x_70:


//--------------------- .nv.global.init           --------------------------
	.section	.nv.global.init,"aw",@progbits
.nv.global.init:
	.type		$str,@object
	.size		$str,($str$10 - $str)
$str:
        /*0000*/ 	.byte	0x30, 0x20, 0x3c, 0x20, 0x64, 0x69, 0x6d, 0x5f, 0x78, 0x00
	.type		$str$10,@object
	.size		$str$10,($str$13 - $str$10)
$str$10:
        /*000a*/ 	.byte	0x6e, 0x5f, 0x73, 0x61, 0x6d, 0x70, 0x6c, 0x65, 0x73, 0x20, 0x3e, 0x20, 0x30, 0x00
	.type		$str$13,@object
	.size		$str$13,($str$3 - $str$13)
$str$13:
        /*0018*/ 	.byte	0x65, 0x6e, 0x64, 0x5f, 0x63, 0x65, 0x6c, 0x6c, 0x5f, 0x69, 0x20, 0x3e, 0x20, 0x30, 0x00
	.type		$str$3,@object
	.size		$str$3,($str$2 - $str$3)
$str$3:
        /*0027*/ 	.byte	0x30, 0x20, 0x3c, 0x3d, 0x20, 0x65, 0x6e, 0x64, 0x5f, 0x63, 0x65, 0x6c, 0x6c, 0x5f, 0x69, 0x00
	.type		$str$2,@object
	.size		$str$2,($str$4 - $str$2)
$str$2:
        /*0037*/ 	.byte	0x30, 0x20, 0x3c, 0x20, 0x6d, 0x61, 0x78, 0x5f, 0x73, 0x69, 0x6e, 0x67, 0x6c, 0x65, 0x5f, 0x70
        /*0047*/ 	.byte	0x6f, 0x77, 0x00
	.type		$str$4,@object
	.size		$str$4,($str$9 - $str$4)
$str$4:
        /*004a*/ 	.byte	0x30, 0x20, 0x3c, 0x20, 0x70, 0x61, 0x69, 0x72, 0x5f, 0x63, 0x65, 0x6c, 0x6c, 0x5f, 0x73, 0x69
        /*005a*/ 	.byte	0x7a, 0x65, 0x00
	.type		$str$9,@object
	.size		$str$9,($str$11 - $str$9)
$str$9:
        /*005d*/ 	.byte	0x6d, 0x31, 0x20, 0x3e, 0x3d, 0x20, 0x30, 0x20, 0x26, 0x26, 0x20, 0x6d, 0x32, 0x20, 0x3e, 0x3d
        /*006d*/ 	.byte	0x20, 0x30, 0x00
	.type		$str$11,@object
	.size		$str$11,($str$8 - $str$11)
$str$11:
        /*0070*/ 	.byte	0x6d, 0x61, 0x78, 0x5f, 0x73, 0x69, 0x6e, 0x67, 0x6c, 0x65, 0x5f, 0x70, 0x6f, 0x77, 0x20, 0x3e
        /*0080*/ 	.byte	0x20, 0x30, 0x00
	.type		$str$8,@object
	.size		$str$8,($str$12 - $str$8)
$str$8:
        /*0083*/ 	.byte	0x63, 0x65, 0x6c, 0x6c, 0x5f, 0x69, 0x20, 0x3c, 0x20, 0x65, 0x6e, 0x64, 0x5f, 0x63, 0x65, 0x6c
        /*0093*/ 	.byte	0x6c, 0x5f, 0x69, 0x00
	.type		$str$12,@object
	.size		$str$12,($str$1 - $str$12)
$str$12:
        /*0097*/ 	.byte	0x70, 0x61, 0x69, 0x72, 0x5f, 0x63, 0x65, 0x6c, 0x6c, 0x5f, 0x73, 0x69, 0x7a, 0x65, 0x20, 0x3e
        /*00a7*/ 	.byte	0x3d, 0x20, 0x6d, 0x31, 0x20, 0x2a, 0x20, 0x6d, 0x32, 0x00
	.type		$str$1,@object
	.size		$str$1,($str$5 - $str$1)
$str$1:
        /*00b1*/ 	.byte	0x2f, 0x74, 0x6d, 0x70, 0x2f, 0x73, 0x61, 0x73, 0x73, 0x5f, 0x63, 0x75, 0x5f, 0x30, 0x77, 0x34
        /*00c1*/ 	.byte	0x62, 0x62, 0x67, 0x78, 0x62, 0x2f, 0x6b, 0x2e, 0x63, 0x75, 0x00
	.type		$str$5,@object
	.size		$str$5,($str$7 - $str$5)
$str$5:
        /*00cc*/ 	.byte	0x62, 0x6c, 0x6f, 0x63, 0x6b, 0x44, 0x69, 0x6d, 0x2e, 0x79, 0x20, 0x3d, 0x3d, 0x20, 0x31, 0x20
        /*00dc*/ 	.byte	0x26, 0x26, 0x20, 0x62, 0x6c, 0x6f, 0x63, 0x6b, 0x44, 0x69, 0x6d, 0x2e, 0x7a, 0x20, 0x3d, 0x3d
        /*00ec*/ 	.byte	0x20, 0x31, 0x00
	.type		$str$7,@object
	.size		$str$7,($str$14 - $str$7)
$str$7:
        /*00ef*/ 	.byte	0x30, 0x20, 0x3c, 0x3d, 0x20, 0x63, 0x65, 0x6c, 0x6c, 0x5f, 0x69, 0x20, 0x26, 0x26, 0x20, 0x63
        /*00ff*/ 	.byte	0x65, 0x6c, 0x6c, 0x5f, 0x69, 0x20, 0x3c, 0x3d, 0x20, 0x6e, 0x65, 0x78, 0x74, 0x5f, 0x72, 0x6f
        /*010f*/ 	.byte	0x77, 0x5f, 0x63, 0x65, 0x6c, 0x6c, 0x5f, 0x69, 0x00
	.type		$str$14,@object
	.size		$str$14,($str$6 - $str$14)
$str$14:
        /*0118*/ 	.byte	0x3c, 0x3c, 0x3c, 0x25, 0x64, 0x2c, 0x20, 0x6d, 0x6f, 0x6d, 0x65, 0x6e, 0x74, 0x73, 0x28, 0x2e
        /*0128*/ 	.byte	0x2e, 0x2e, 0x29, 0x20, 0x69, 0x73, 0x20, 0x6e, 0x6f, 0x74, 0x20, 0x69, 0x6d, 0x70, 0x6c, 0x65
        /*0138*/ 	.byte	0x6d, 0x65, 0x6e, 0x74, 0x65, 0x64, 0x3e, 0x3e, 0x3e, 0x0a, 0x00
	.type		$str$6,@object
	.size		$str$6,(__unnamed_1 - $str$6)
$str$6:
        /*0143*/ 	.byte	0x30, 0x20, 0x3c, 0x3d, 0x20, 0x6e, 0x65, 0x78, 0x74, 0x5f, 0x72, 0x6f, 0x77, 0x5f, 0x63, 0x65
        /*0153*/ 	.byte	0x6c, 0x6c, 0x5f, 0x69, 0x20, 0x26, 0x26, 0x20, 0x6e, 0x65, 0x78, 0x74, 0x5f, 0x72, 0x6f, 0x77
        /*0163*/ 	.byte	0x5f, 0x63, 0x65, 0x6c, 0x6c, 0x5f, 0x69, 0x20, 0x3c, 0x3d, 0x20, 0x65, 0x6e, 0x64, 0x5f, 0x63
        /*0173*/ 	.byte	0x65, 0x6c, 0x6c, 0x5f, 0x69, 0x00
	.type		__unnamed_1,@object
	.size		__unnamed_1,(__unnamed_2 - __unnamed_1)
__unnamed_1:
        /*0179*/ 	.byte	0x76, 0x6f, 0x69, 0x64, 0x20, 0x70, 0x61, 0x69, 0x72, 0x73, 0x5f, 0x75, 0x70, 0x64, 0x61, 0x74
        /*0189*/ 	.byte	0x65, 0x28, 0x69, 0x6e, 0x74, 0x2c, 0x20, 0x69, 0x6e, 0x74, 0x2c, 0x20, 0x63, 0x6f, 0x6e, 0x73
        /*0199*/ 	.byte	0x74, 0x20, 0x64, 0x6f, 0x75, 0x62, 0x6c, 0x65, 0x20, 0x2a, 0x2c, 0x20, 0x64, 0x6f, 0x75, 0x62
        /*01a9*/ 	.byte	0x6c, 0x65, 0x20, 0x2a, 0x2c, 0x20, 0x69, 0x6e, 0x74, 0x2c, 0x20, 0x69, 0x6e, 0x74, 0x2c, 0x20
        /*01b9*/ 	.byte	0x63, 0x6f, 0x6e, 0x73, 0x74, 0x20, 0x69, 0x6e, 0x74, 0x20, 0x2a, 0x2c, 0x20, 0x64, 0x6f, 0x75
        /*01c9*/ 	.byte	0x62, 0x6c, 0x65, 0x20, 0x2a, 0x29, 0x00
	.type		__unnamed_2,@object
	.size		__unnamed_2,(.L_1 - __unnamed_2)
__unnamed_2:
        /*01d0*/ 	.byte	0x76, 0x6f, 0x69, 0x64, 0x20, 0x6d, 0x6f, 0x6d, 0x65, 0x6e, 0x74, 0x73, 0x28, 0x69, 0x6e, 0x74
        /*01e0*/ 	.byte	0x2c, 0x20, 0x69, 0x6e, 0x74, 0x2c, 0x20, 0x64, 0x6f, 0x75, 0x62, 0x6c, 0x65, 0x2c, 0x20, 0x69
        /*01f0*/ 	.byte	0x6e, 0x74, 0x2c, 0x20, 0x69, 0x6e, 0x74, 0x2c, 0x20, 0x63, 0x6f, 0x6e, 0x73, 0x74, 0x20, 0x64
        /*0200*/ 	.byte	0x6f, 0x75, 0x62, 0x6c, 0x65, 0x20, 0x2a, 0x2c, 0x20, 0x69, 0x6e, 0x74, 0x2c, 0x20, 0x69, 0x6e
        /*0210*/ 	.byte	0x74, 0x2c, 0x20, 0x63, 0x6f, 0x6e, 0x73, 0x74, 0x20, 0x69, 0x6e, 0x74, 0x20, 0x2a, 0x2c, 0x20
        /*0220*/ 	.byte	0x63, 0x6f, 0x6e, 0x73, 0x74, 0x20, 0x64, 0x6f, 0x75, 0x62, 0x6c, 0x65, 0x20, 0x2a, 0x2c, 0x20
        /*0230*/ 	.byte	0x64, 0x6f, 0x75, 0x62, 0x6c, 0x65, 0x20, 0x2a, 0x29, 0x00
.L_1:


//--------------------- .nv.shared.reserved.0     --------------------------
	.section	.nv.shared.reserved.0,"aw",@nobits
	.weak		__nv_reservedSMEM_offset_0_alias
	.size		__nv_reservedSMEM_offset_0_alias, 0, 64
	.other		__nv_reservedSMEM_offset_0_alias,@"STO_CUDA_RESERVED_SHARED STV_DEFAULT"
__nv_reservedSMEM_offset_0_alias:
	.zero		0
	.zero		64


//--------------------- .nv.constant0.moments     --------------------------
	.section	.nv.constant0.moments,"a",@progbits
	.sectionflags	@""
	.align	4
.nv.constant0.moments:
	.zero		960


//--------------------- .nv.constant0.pairs_update --------------------------
	.section	.nv.constant0.pairs_update,"a",@progbits
	.sectionflags	@""
	.align	4
.nv.constant0.pairs_update:
	.zero		944


//--------------------- .nv.constant0.powers      --------------------------
	.section	.nv.constant0.powers,"a",@progbits
	.sectionflags	@""
	.align	4
.nv.constant0.powers:
	.zero		920


//--------------------- SYMBOLS --------------------------

	.type		.nv.reservedSmem.offset0,@object
	.size		.nv.reservedSmem.offset0,0x4
	.type		vprintf,@function
	.type		__assertfail,@function
